//
// Generated by NVIDIA NVVM Compiler
//
// Compiler Build ID: CL-36424714
// Cuda compilation tools, release 13.0, V13.0.88
// Based on NVVM 20.0.0
//

.version 9.0
.target sm_100
.address_size 64

	// .globl	_Z20cudaSetValue0_devicePim
.extern .func  (.param .b32 func_retval0) vprintf
(
	.param .b64 vprintf_param_0,
	.param .b64 vprintf_param_1
)
;
.global .align 1 .b8 $str[14] = {110, 111, 32, 101, 113, 117, 97, 108, 32, 111, 110, 101, 10};
.global .align 1 .b8 $str$1[25] = {97, 108, 108, 32, 118, 97, 108, 117, 101, 115, 32, 101, 113, 117, 97, 108, 32, 51, 32, 58, 32, 37, 105, 10};
.global .align 1 .b8 $str$2[25] = {97, 108, 108, 32, 118, 97, 108, 117, 101, 115, 32, 101, 113, 117, 97, 108, 32, 49, 32, 58, 32, 37, 105, 10};
.global .align 1 .b8 $str$3[28] = {115, 49, 32, 97, 108, 108, 32, 118, 97, 108, 117, 101, 115, 32, 101, 113, 117, 97, 108, 32, 49, 32, 58, 32, 37, 105, 10};
.global .align 1 .b8 $str$4[28] = {115, 50, 32, 97, 108, 108, 32, 118, 97, 108, 117, 101, 115, 32, 101, 113, 117, 97, 108, 32, 49, 32, 58, 32, 37, 105, 10};

.visible .entry _Z20cudaSetValue0_devicePim(
	.param .u64 .ptr .align 1 _Z20cudaSetValue0_devicePim_param_0,
	.param .u64 _Z20cudaSetValue0_devicePim_param_1
)
{
	.reg .pred 	%p<12>;
	.reg .b32 	%r<7>;
	.reg .b64 	%rd<36>;

	ld.param.u64 	%rd22, [_Z20cudaSetValue0_devicePim_param_0];
	ld.param.u64 	%rd21, [_Z20cudaSetValue0_devicePim_param_1];
	cvta.to.global.u64 	%rd1, %rd22;
	setp.eq.s64 	%p1, %rd21, 0;
	@%p1 bra 	$L__BB0_16;
	and.b64  	%rd2, %rd21, 15;
	add.s64 	%rd3, %rd2, -1;
	and.b64  	%rd4, %rd21, 7;
	add.s64 	%rd5, %rd4, -1;
	and.b64  	%rd6, %rd21, -16;
	and.b64  	%rd7, %rd21, 3;
	add.s64 	%rd8, %rd1, 32;
	mov.b64 	%rd30, 0;
$L__BB0_2:
	setp.lt.u64 	%p2, %rd21, 16;
	mov.b64 	%rd34, 0;
	@%p2 bra 	$L__BB0_5;
	mov.u64 	%rd31, %rd8;
	mov.u64 	%rd32, %rd6;
$L__BB0_4:
	.pragma "nounroll";
	mov.b32 	%r1, 0;
	st.global.u32 	[%rd31+-32], %r1;
	st.global.u32 	[%rd31+-28], %r1;
	st.global.u32 	[%rd31+-24], %r1;
	st.global.u32 	[%rd31+-20], %r1;
	st.global.u32 	[%rd31+-16], %r1;
	st.global.u32 	[%rd31+-12], %r1;
	st.global.u32 	[%rd31+-8], %r1;
	st.global.u32 	[%rd31+-4], %r1;
	st.global.u32 	[%rd31], %r1;
	st.global.u32 	[%rd31+4], %r1;
	st.global.u32 	[%rd31+8], %r1;
	st.global.u32 	[%rd31+12], %r1;
	st.global.u32 	[%rd31+16], %r1;
	st.global.u32 	[%rd31+20], %r1;
	st.global.u32 	[%rd31+24], %r1;
	st.global.u32 	[%rd31+28], %r1;
	add.s64 	%rd32, %rd32, -16;
	add.s64 	%rd31, %rd31, 64;
	setp.ne.s64 	%p3, %rd32, 0;
	mov.u64 	%rd34, %rd6;
	@%p3 bra 	$L__BB0_4;
$L__BB0_5:
	setp.eq.s64 	%p4, %rd2, 0;
	@%p4 bra 	$L__BB0_15;
	setp.lt.u64 	%p5, %rd3, 7;
	@%p5 bra 	$L__BB0_8;
	shl.b64 	%rd25, %rd34, 2;
	add.s64 	%rd26, %rd1, %rd25;
	mov.b32 	%r2, 0;
	st.global.u32 	[%rd26], %r2;
	st.global.u32 	[%rd26+4], %r2;
	st.global.u32 	[%rd26+8], %r2;
	st.global.u32 	[%rd26+12], %r2;
	st.global.u32 	[%rd26+16], %r2;
	st.global.u32 	[%rd26+20], %r2;
	st.global.u32 	[%rd26+24], %r2;
	st.global.u32 	[%rd26+28], %r2;
	add.s64 	%rd34, %rd34, 8;
$L__BB0_8:
	setp.eq.s64 	%p6, %rd4, 0;
	@%p6 bra 	$L__BB0_15;
	setp.lt.u64 	%p7, %rd5, 3;
	@%p7 bra 	$L__BB0_11;
	shl.b64 	%rd27, %rd34, 2;
	add.s64 	%rd28, %rd1, %rd27;
	mov.b32 	%r3, 0;
	st.global.u32 	[%rd28], %r3;
	st.global.u32 	[%rd28+4], %r3;
	st.global.u32 	[%rd28+8], %r3;
	st.global.u32 	[%rd28+12], %r3;
	add.s64 	%rd34, %rd34, 4;
$L__BB0_11:
	setp.eq.s64 	%p8, %rd7, 0;
	@%p8 bra 	$L__BB0_15;
	setp.eq.s64 	%p9, %rd7, 1;
	shl.b64 	%rd29, %rd34, 2;
	add.s64 	%rd19, %rd1, %rd29;
	mov.b32 	%r4, 0;
	st.global.u32 	[%rd19], %r4;
	@%p9 bra 	$L__BB0_15;
	setp.eq.s64 	%p10, %rd7, 2;
	mov.b32 	%r5, 0;
	st.global.u32 	[%rd19+4], %r5;
	@%p10 bra 	$L__BB0_15;
	mov.b32 	%r6, 0;
	st.global.u32 	[%rd19+8], %r6;
$L__BB0_15:
	add.s64 	%rd30, %rd30, 1;
	setp.ne.s64 	%p11, %rd30, 10;
	@%p11 bra 	$L__BB0_2;
$L__BB0_16:
	ret;

}
	// .globl	_Z20cudaSetValue1_devicePim
.visible .entry _Z20cudaSetValue1_devicePim(
	.param .u64 .ptr .align 1 _Z20cudaSetValue1_devicePim_param_0,
	.param .u64 _Z20cudaSetValue1_devicePim_param_1
)
{
	.reg .pred 	%p<12>;
	.reg .b32 	%r<7>;
	.reg .b64 	%rd<36>;

	ld.param.u64 	%rd22, [_Z20cudaSetValue1_devicePim_param_0];
	ld.param.u64 	%rd21, [_Z20cudaSetValue1_devicePim_param_1];
	cvta.to.global.u64 	%rd1, %rd22;
	setp.eq.s64 	%p1, %rd21, 0;
	@%p1 bra 	$L__BB1_16;
	and.b64  	%rd2, %rd21, 15;
	add.s64 	%rd3, %rd2, -1;
	and.b64  	%rd4, %rd21, 7;
	add.s64 	%rd5, %rd4, -1;
	and.b64  	%rd6, %rd21, -16;
	and.b64  	%rd7, %rd21, 3;
	add.s64 	%rd8, %rd1, 32;
	mov.b64 	%rd30, 0;
$L__BB1_2:
	setp.lt.u64 	%p2, %rd21, 16;
	mov.b64 	%rd34, 0;
	@%p2 bra 	$L__BB1_5;
	mov.u64 	%rd31, %rd8;
	mov.u64 	%rd32, %rd6;
$L__BB1_4:
	.pragma "nounroll";
	mov.b32 	%r1, 1;
	st.global.u32 	[%rd31+-32], %r1;
	st.global.u32 	[%rd31+-28], %r1;
	st.global.u32 	[%rd31+-24], %r1;
	st.global.u32 	[%rd31+-20], %r1;
	st.global.u32 	[%rd31+-16], %r1;
	st.global.u32 	[%rd31+-12], %r1;
	st.global.u32 	[%rd31+-8], %r1;
	st.global.u32 	[%rd31+-4], %r1;
	st.global.u32 	[%rd31], %r1;
	st.global.u32 	[%rd31+4], %r1;
	st.global.u32 	[%rd31+8], %r1;
	st.global.u32 	[%rd31+12], %r1;
	st.global.u32 	[%rd31+16], %r1;
	st.global.u32 	[%rd31+20], %r1;
	st.global.u32 	[%rd31+24], %r1;
	st.global.u32 	[%rd31+28], %r1;
	add.s64 	%rd32, %rd32, -16;
	add.s64 	%rd31, %rd31, 64;
	setp.ne.s64 	%p3, %rd32, 0;
	mov.u64 	%rd34, %rd6;
	@%p3 bra 	$L__BB1_4;
$L__BB1_5:
	setp.eq.s64 	%p4, %rd2, 0;
	@%p4 bra 	$L__BB1_15;
	setp.lt.u64 	%p5, %rd3, 7;
	@%p5 bra 	$L__BB1_8;
	shl.b64 	%rd25, %rd34, 2;
	add.s64 	%rd26, %rd1, %rd25;
	mov.b32 	%r2, 1;
	st.global.u32 	[%rd26], %r2;
	st.global.u32 	[%rd26+4], %r2;
	st.global.u32 	[%rd26+8], %r2;
	st.global.u32 	[%rd26+12], %r2;
	st.global.u32 	[%rd26+16], %r2;
	st.global.u32 	[%rd26+20], %r2;
	st.global.u32 	[%rd26+24], %r2;
	st.global.u32 	[%rd26+28], %r2;
	add.s64 	%rd34, %rd34, 8;
$L__BB1_8:
	setp.eq.s64 	%p6, %rd4, 0;
	@%p6 bra 	$L__BB1_15;
	setp.lt.u64 	%p7, %rd5, 3;
	@%p7 bra 	$L__BB1_11;
	shl.b64 	%rd27, %rd34, 2;
	add.s64 	%rd28, %rd1, %rd27;
	mov.b32 	%r3, 1;
	st.global.u32 	[%rd28], %r3;
	st.global.u32 	[%rd28+4], %r3;
	st.global.u32 	[%rd28+8], %r3;
	st.global.u32 	[%rd28+12], %r3;
	add.s64 	%rd34, %rd34, 4;
$L__BB1_11:
	setp.eq.s64 	%p8, %rd7, 0;
	@%p8 bra 	$L__BB1_15;
	setp.eq.s64 	%p9, %rd7, 1;
	shl.b64 	%rd29, %rd34, 2;
	add.s64 	%rd19, %rd1, %rd29;
	mov.b32 	%r4, 1;
	st.global.u32 	[%rd19], %r4;
	@%p9 bra 	$L__BB1_15;
	setp.eq.s64 	%p10, %rd7, 2;
	mov.b32 	%r5, 1;
	st.global.u32 	[%rd19+4], %r5;
	@%p10 bra 	$L__BB1_15;
	mov.b32 	%r6, 1;
	st.global.u32 	[%rd19+8], %r6;
$L__BB1_15:
	add.s64 	%rd30, %rd30, 1;
	setp.ne.s64 	%p11, %rd30, 10;
	@%p11 bra 	$L__BB1_2;
$L__BB1_16:
	ret;

}
	// .globl	_Z20cudaSetValue2_devicePim
.visible .entry _Z20cudaSetValue2_devicePim(
	.param .u64 .ptr .align 1 _Z20cudaSetValue2_devicePim_param_0,
	.param .u64 _Z20cudaSetValue2_devicePim_param_1
)
{
	.reg .pred 	%p<40>;
	.reg .b16 	%rs<112>;
	.reg .b32 	%r<61>;
	.reg .b64 	%rd<38>;

	ld.param.u64 	%rd24, [_Z20cudaSetValue2_devicePim_param_0];
	ld.param.u64 	%rd23, [_Z20cudaSetValue2_devicePim_param_1];
	cvta.to.global.u64 	%rd1, %rd24;
	setp.eq.s64 	%p1, %rd23, 0;
	@%p1 bra 	$L__BB2_73;
	and.b64  	%rd2, %rd23, 15;
	setp.lt.u64 	%p2, %rd23, 16;
	mov.b16 	%rs94, 0;
	mov.b64 	%rd31, 0;
	@%p2 bra 	$L__BB2_36;
	and.b64  	%rd31, %rd23, -16;
	add.s64 	%rd36, %rd1, 32;
	mov.b16 	%rs94, 0;
	mov.u64 	%rd37, %rd31;
$L__BB2_3:
	.pragma "nounroll";
	ld.global.u32 	%r1, [%rd36+-32];
	setp.ne.s32 	%p3, %r1, 1;
	mov.b16 	%rs96, 1;
	@%p3 bra 	$L__BB2_5;
	mov.b32 	%r2, 2;
	st.global.u32 	[%rd36+-32], %r2;
	mov.u16 	%rs96, %rs94;
$L__BB2_5:
	ld.global.u32 	%r3, [%rd36+-28];
	setp.ne.s32 	%p4, %r3, 1;
	mov.b16 	%rs97, 1;
	@%p4 bra 	$L__BB2_7;
	mov.b32 	%r4, 2;
	st.global.u32 	[%rd36+-28], %r4;
	mov.u16 	%rs97, %rs96;
$L__BB2_7:
	ld.global.u32 	%r5, [%rd36+-24];
	setp.ne.s32 	%p5, %r5, 1;
	mov.b16 	%rs98, 1;
	@%p5 bra 	$L__BB2_9;
	mov.b32 	%r6, 2;
	st.global.u32 	[%rd36+-24], %r6;
	mov.u16 	%rs98, %rs97;
$L__BB2_9:
	ld.global.u32 	%r7, [%rd36+-20];
	setp.ne.s32 	%p6, %r7, 1;
	mov.b16 	%rs99, 1;
	@%p6 bra 	$L__BB2_11;
	mov.b32 	%r8, 2;
	st.global.u32 	[%rd36+-20], %r8;
	mov.u16 	%rs99, %rs98;
$L__BB2_11:
	ld.global.u32 	%r9, [%rd36+-16];
	setp.ne.s32 	%p7, %r9, 1;
	mov.b16 	%rs100, 1;
	@%p7 bra 	$L__BB2_13;
	mov.b32 	%r10, 2;
	st.global.u32 	[%rd36+-16], %r10;
	mov.u16 	%rs100, %rs99;
$L__BB2_13:
	ld.global.u32 	%r11, [%rd36+-12];
	setp.ne.s32 	%p8, %r11, 1;
	mov.b16 	%rs101, 1;
	@%p8 bra 	$L__BB2_15;
	mov.b32 	%r12, 2;
	st.global.u32 	[%rd36+-12], %r12;
	mov.u16 	%rs101, %rs100;
$L__BB2_15:
	ld.global.u32 	%r13, [%rd36+-8];
	setp.ne.s32 	%p9, %r13, 1;
	mov.b16 	%rs102, 1;
	@%p9 bra 	$L__BB2_17;
	mov.b32 	%r14, 2;
	st.global.u32 	[%rd36+-8], %r14;
	mov.u16 	%rs102, %rs101;
$L__BB2_17:
	ld.global.u32 	%r15, [%rd36+-4];
	setp.ne.s32 	%p10, %r15, 1;
	mov.b16 	%rs103, 1;
	@%p10 bra 	$L__BB2_19;
	mov.b32 	%r16, 2;
	st.global.u32 	[%rd36+-4], %r16;
	mov.u16 	%rs103, %rs102;
$L__BB2_19:
	ld.global.u32 	%r17, [%rd36];
	setp.ne.s32 	%p11, %r17, 1;
	mov.b16 	%rs104, 1;
	@%p11 bra 	$L__BB2_21;
	mov.b32 	%r18, 2;
	st.global.u32 	[%rd36], %r18;
	mov.u16 	%rs104, %rs103;
$L__BB2_21:
	ld.global.u32 	%r19, [%rd36+4];
	setp.ne.s32 	%p12, %r19, 1;
	mov.b16 	%rs105, 1;
	@%p12 bra 	$L__BB2_23;
	mov.b32 	%r20, 2;
	st.global.u32 	[%rd36+4], %r20;
	mov.u16 	%rs105, %rs104;
$L__BB2_23:
	ld.global.u32 	%r21, [%rd36+8];
	setp.ne.s32 	%p13, %r21, 1;
	mov.b16 	%rs106, 1;
	@%p13 bra 	$L__BB2_25;
	mov.b32 	%r22, 2;
	st.global.u32 	[%rd36+8], %r22;
	mov.u16 	%rs106, %rs105;
$L__BB2_25:
	ld.global.u32 	%r23, [%rd36+12];
	setp.ne.s32 	%p14, %r23, 1;
	mov.b16 	%rs107, 1;
	@%p14 bra 	$L__BB2_27;
	mov.b32 	%r24, 2;
	st.global.u32 	[%rd36+12], %r24;
	mov.u16 	%rs107, %rs106;
$L__BB2_27:
	ld.global.u32 	%r25, [%rd36+16];
	setp.ne.s32 	%p15, %r25, 1;
	mov.b16 	%rs108, 1;
	@%p15 bra 	$L__BB2_29;
	mov.b32 	%r26, 2;
	st.global.u32 	[%rd36+16], %r26;
	mov.u16 	%rs108, %rs107;
$L__BB2_29:
	ld.global.u32 	%r27, [%rd36+20];
	setp.ne.s32 	%p16, %r27, 1;
	mov.b16 	%rs109, 1;
	@%p16 bra 	$L__BB2_31;
	mov.b32 	%r28, 2;
	st.global.u32 	[%rd36+20], %r28;
	mov.u16 	%rs109, %rs108;
$L__BB2_31:
	ld.global.u32 	%r29, [%rd36+24];
	setp.ne.s32 	%p17, %r29, 1;
	mov.b16 	%rs110, 1;
	@%p17 bra 	$L__BB2_33;
	mov.b32 	%r30, 2;
	st.global.u32 	[%rd36+24], %r30;
	mov.u16 	%rs110, %rs109;
$L__BB2_33:
	ld.global.u32 	%r31, [%rd36+28];
	setp.ne.s32 	%p18, %r31, 1;
	mov.b16 	%rs94, 1;
	@%p18 bra 	$L__BB2_35;
	mov.b32 	%r32, 2;
	st.global.u32 	[%rd36+28], %r32;
	mov.u16 	%rs94, %rs110;
$L__BB2_35:
	add.s64 	%rd37, %rd37, -16;
	add.s64 	%rd36, %rd36, 64;
	setp.eq.s64 	%p19, %rd37, 0;
	@%p19 bra 	$L__BB2_36;
	bra.uni 	$L__BB2_3;
$L__BB2_36:
	setp.eq.s64 	%p20, %rd2, 0;
	@%p20 bra 	$L__BB2_71;
	and.b64  	%rd6, %rd23, 7;
	setp.lt.u64 	%p21, %rd2, 8;
	@%p21 bra 	$L__BB2_55;
	shl.b64 	%rd26, %rd31, 2;
	add.s64 	%rd7, %rd1, %rd26;
	ld.global.u32 	%r33, [%rd7];
	setp.ne.s32 	%p22, %r33, 1;
	mov.b16 	%rs76, 1;
	@%p22 bra 	$L__BB2_40;
	mov.b32 	%r34, 2;
	st.global.u32 	[%rd7], %r34;
	mov.u16 	%rs76, %rs94;
$L__BB2_40:
	ld.global.u32 	%r35, [%rd7+4];
	setp.ne.s32 	%p23, %r35, 1;
	mov.b16 	%rs77, 1;
	@%p23 bra 	$L__BB2_42;
	mov.b32 	%r36, 2;
	st.global.u32 	[%rd7+4], %r36;
	mov.u16 	%rs77, %rs76;
$L__BB2_42:
	ld.global.u32 	%r37, [%rd7+8];
	setp.ne.s32 	%p24, %r37, 1;
	mov.b16 	%rs78, 1;
	@%p24 bra 	$L__BB2_44;
	mov.b32 	%r38, 2;
	st.global.u32 	[%rd7+8], %r38;
	mov.u16 	%rs78, %rs77;
$L__BB2_44:
	ld.global.u32 	%r39, [%rd7+12];
	setp.ne.s32 	%p25, %r39, 1;
	mov.b16 	%rs79, 1;
	@%p25 bra 	$L__BB2_46;
	mov.b32 	%r40, 2;
	st.global.u32 	[%rd7+12], %r40;
	mov.u16 	%rs79, %rs78;
$L__BB2_46:
	ld.global.u32 	%r41, [%rd7+16];
	setp.ne.s32 	%p26, %r41, 1;
	mov.b16 	%rs80, 1;
	@%p26 bra 	$L__BB2_48;
	mov.b32 	%r42, 2;
	st.global.u32 	[%rd7+16], %r42;
	mov.u16 	%rs80, %rs79;
$L__BB2_48:
	ld.global.u32 	%r43, [%rd7+20];
	setp.ne.s32 	%p27, %r43, 1;
	mov.b16 	%rs81, 1;
	@%p27 bra 	$L__BB2_50;
	mov.b32 	%r44, 2;
	st.global.u32 	[%rd7+20], %r44;
	mov.u16 	%rs81, %rs80;
$L__BB2_50:
	ld.global.u32 	%r45, [%rd7+24];
	setp.ne.s32 	%p28, %r45, 1;
	mov.b16 	%rs82, 1;
	@%p28 bra 	$L__BB2_52;
	mov.b32 	%r46, 2;
	st.global.u32 	[%rd7+24], %r46;
	mov.u16 	%rs82, %rs81;
$L__BB2_52:
	ld.global.u32 	%r47, [%rd7+28];
	setp.ne.s32 	%p29, %r47, 1;
	mov.b16 	%rs94, 1;
	@%p29 bra 	$L__BB2_54;
	mov.b32 	%r48, 2;
	st.global.u32 	[%rd7+28], %r48;
	mov.u16 	%rs94, %rs82;
$L__BB2_54:
	add.s64 	%rd31, %rd31, 8;
$L__BB2_55:
	setp.eq.s64 	%p30, %rd6, 0;
	@%p30 bra 	$L__BB2_71;
	and.b64  	%rd34, %rd23, 3;
	setp.lt.u64 	%p31, %rd6, 4;
	@%p31 bra 	$L__BB2_66;
	shl.b64 	%rd27, %rd31, 2;
	add.s64 	%rd11, %rd1, %rd27;
	ld.global.u32 	%r49, [%rd11];
	setp.ne.s32 	%p32, %r49, 1;
	mov.b16 	%rs86, 1;
	@%p32 bra 	$L__BB2_59;
	mov.b32 	%r50, 2;
	st.global.u32 	[%rd11], %r50;
	mov.u16 	%rs86, %rs94;
$L__BB2_59:
	ld.global.u32 	%r51, [%rd11+4];
	setp.ne.s32 	%p33, %r51, 1;
	mov.b16 	%rs87, 1;
	@%p33 bra 	$L__BB2_61;
	mov.b32 	%r52, 2;
	st.global.u32 	[%rd11+4], %r52;
	mov.u16 	%rs87, %rs86;
$L__BB2_61:
	ld.global.u32 	%r53, [%rd11+8];
	setp.ne.s32 	%p34, %r53, 1;
	mov.b16 	%rs88, 1;
	@%p34 bra 	$L__BB2_63;
	mov.b32 	%r54, 2;
	st.global.u32 	[%rd11+8], %r54;
	mov.u16 	%rs88, %rs87;
$L__BB2_63:
	ld.global.u32 	%r55, [%rd11+12];
	setp.ne.s32 	%p35, %r55, 1;
	mov.b16 	%rs94, 1;
	@%p35 bra 	$L__BB2_65;
	mov.b32 	%r56, 2;
	st.global.u32 	[%rd11+12], %r56;
	mov.u16 	%rs94, %rs88;
$L__BB2_65:
	add.s64 	%rd31, %rd31, 4;
$L__BB2_66:
	setp.eq.s64 	%p36, %rd34, 0;
	@%p36 bra 	$L__BB2_71;
	shl.b64 	%rd28, %rd31, 2;
	add.s64 	%rd35, %rd1, %rd28;
	mov.u16 	%rs92, %rs94;
$L__BB2_68:
	.pragma "nounroll";
	ld.global.u32 	%r57, [%rd35];
	setp.ne.s32 	%p37, %r57, 1;
	mov.b16 	%rs94, 1;
	@%p37 bra 	$L__BB2_70;
	mov.b32 	%r58, 2;
	st.global.u32 	[%rd35], %r58;
	mov.u16 	%rs94, %rs92;
$L__BB2_70:
	add.s64 	%rd35, %rd35, 4;
	add.s64 	%rd34, %rd34, -1;
	setp.ne.s64 	%p38, %rd34, 0;
	mov.u16 	%rs92, %rs94;
	@%p38 bra 	$L__BB2_68;
$L__BB2_71:
	and.b16  	%rs73, %rs94, 255;
	setp.eq.s16 	%p39, %rs73, 0;
	@%p39 bra 	$L__BB2_73;
	mov.u64 	%rd29, $str;
	cvta.global.u64 	%rd30, %rd29;
	{ // callseq 0, 0
	.param .b64 param0;
	st.param.b64 	[param0], %rd30;
	.param .b64 param1;
	st.param.b64 	[param1], 0;
	.param .b32 retval0;
	call.uni (retval0), 
	vprintf, 
	(
	param0, 
	param1
	);
	ld.param.b32 	%r59, [retval0];
	} // callseq 0
$L__BB2_73:
	ret;

}
	// .globl	_Z25cudaSetValue2_device_copyPiS_m
.visible .entry _Z25cudaSetValue2_device_copyPiS_m(
	.param .u64 .ptr .align 1 _Z25cudaSetValue2_device_copyPiS_m_param_0,
	.param .u64 .ptr .align 1 _Z25cudaSetValue2_device_copyPiS_m_param_1,
	.param .u64 _Z25cudaSetValue2_device_copyPiS_m_param_2
)
{
	.reg .pred 	%p<39>;
	.reg .b32 	%r<59>;
	.reg .b64 	%rd<48>;

	ld.param.u64 	%rd33, [_Z25cudaSetValue2_device_copyPiS_m_param_0];
	ld.param.u64 	%rd34, [_Z25cudaSetValue2_device_copyPiS_m_param_1];
	ld.param.u64 	%rd32, [_Z25cudaSetValue2_device_copyPiS_m_param_2];
	cvta.to.global.u64 	%rd1, %rd34;
	cvta.to.global.u64 	%rd2, %rd33;
	setp.eq.s64 	%p1, %rd32, 0;
	@%p1 bra 	$L__BB3_71;
	and.b64  	%rd3, %rd32, 15;
	setp.lt.u64 	%p2, %rd32, 16;
	mov.b64 	%rd43, 0;
	@%p2 bra 	$L__BB3_36;
	and.b64  	%rd43, %rd32, -16;
	add.s64 	%rd40, %rd2, 32;
	add.s64 	%rd39, %rd1, 32;
	mov.u64 	%rd41, %rd43;
$L__BB3_3:
	.pragma "nounroll";
	ld.global.u32 	%r1, [%rd40+-32];
	setp.ne.s32 	%p3, %r1, 1;
	@%p3 bra 	$L__BB3_5;
	mov.b32 	%r2, 2;
	st.global.u32 	[%rd39+-32], %r2;
$L__BB3_5:
	ld.global.u32 	%r3, [%rd40+-28];
	setp.ne.s32 	%p4, %r3, 1;
	@%p4 bra 	$L__BB3_7;
	mov.b32 	%r4, 2;
	st.global.u32 	[%rd39+-28], %r4;
$L__BB3_7:
	ld.global.u32 	%r5, [%rd40+-24];
	setp.ne.s32 	%p5, %r5, 1;
	@%p5 bra 	$L__BB3_9;
	mov.b32 	%r6, 2;
	st.global.u32 	[%rd39+-24], %r6;
$L__BB3_9:
	ld.global.u32 	%r7, [%rd40+-20];
	setp.ne.s32 	%p6, %r7, 1;
	@%p6 bra 	$L__BB3_11;
	mov.b32 	%r8, 2;
	st.global.u32 	[%rd39+-20], %r8;
$L__BB3_11:
	ld.global.u32 	%r9, [%rd40+-16];
	setp.ne.s32 	%p7, %r9, 1;
	@%p7 bra 	$L__BB3_13;
	mov.b32 	%r10, 2;
	st.global.u32 	[%rd39+-16], %r10;
$L__BB3_13:
	ld.global.u32 	%r11, [%rd40+-12];
	setp.ne.s32 	%p8, %r11, 1;
	@%p8 bra 	$L__BB3_15;
	mov.b32 	%r12, 2;
	st.global.u32 	[%rd39+-12], %r12;
$L__BB3_15:
	ld.global.u32 	%r13, [%rd40+-8];
	setp.ne.s32 	%p9, %r13, 1;
	@%p9 bra 	$L__BB3_17;
	mov.b32 	%r14, 2;
	st.global.u32 	[%rd39+-8], %r14;
$L__BB3_17:
	ld.global.u32 	%r15, [%rd40+-4];
	setp.ne.s32 	%p10, %r15, 1;
	@%p10 bra 	$L__BB3_19;
	mov.b32 	%r16, 2;
	st.global.u32 	[%rd39+-4], %r16;
$L__BB3_19:
	ld.global.u32 	%r17, [%rd40];
	setp.ne.s32 	%p11, %r17, 1;
	@%p11 bra 	$L__BB3_21;
	mov.b32 	%r18, 2;
	st.global.u32 	[%rd39], %r18;
$L__BB3_21:
	ld.global.u32 	%r19, [%rd40+4];
	setp.ne.s32 	%p12, %r19, 1;
	@%p12 bra 	$L__BB3_23;
	mov.b32 	%r20, 2;
	st.global.u32 	[%rd39+4], %r20;
$L__BB3_23:
	ld.global.u32 	%r21, [%rd40+8];
	setp.ne.s32 	%p13, %r21, 1;
	@%p13 bra 	$L__BB3_25;
	mov.b32 	%r22, 2;
	st.global.u32 	[%rd39+8], %r22;
$L__BB3_25:
	ld.global.u32 	%r23, [%rd40+12];
	setp.ne.s32 	%p14, %r23, 1;
	@%p14 bra 	$L__BB3_27;
	mov.b32 	%r24, 2;
	st.global.u32 	[%rd39+12], %r24;
$L__BB3_27:
	ld.global.u32 	%r25, [%rd40+16];
	setp.ne.s32 	%p15, %r25, 1;
	@%p15 bra 	$L__BB3_29;
	mov.b32 	%r26, 2;
	st.global.u32 	[%rd39+16], %r26;
$L__BB3_29:
	ld.global.u32 	%r27, [%rd40+20];
	setp.ne.s32 	%p16, %r27, 1;
	@%p16 bra 	$L__BB3_31;
	mov.b32 	%r28, 2;
	st.global.u32 	[%rd39+20], %r28;
$L__BB3_31:
	ld.global.u32 	%r29, [%rd40+24];
	setp.ne.s32 	%p17, %r29, 1;
	@%p17 bra 	$L__BB3_33;
	mov.b32 	%r30, 2;
	st.global.u32 	[%rd39+24], %r30;
$L__BB3_33:
	ld.global.u32 	%r31, [%rd40+28];
	setp.ne.s32 	%p18, %r31, 1;
	@%p18 bra 	$L__BB3_35;
	mov.b32 	%r32, 2;
	st.global.u32 	[%rd39+28], %r32;
$L__BB3_35:
	add.s64 	%rd41, %rd41, -16;
	add.s64 	%rd40, %rd40, 64;
	add.s64 	%rd39, %rd39, 64;
	setp.ne.s64 	%p19, %rd41, 0;
	@%p19 bra 	$L__BB3_3;
$L__BB3_36:
	setp.eq.s64 	%p20, %rd3, 0;
	@%p20 bra 	$L__BB3_71;
	and.b64  	%rd14, %rd32, 7;
	setp.lt.u64 	%p21, %rd3, 8;
	@%p21 bra 	$L__BB3_55;
	shl.b64 	%rd36, %rd43, 2;
	add.s64 	%rd15, %rd2, %rd36;
	ld.global.u32 	%r33, [%rd15];
	setp.ne.s32 	%p22, %r33, 1;
	add.s64 	%rd16, %rd1, %rd36;
	@%p22 bra 	$L__BB3_40;
	mov.b32 	%r34, 2;
	st.global.u32 	[%rd16], %r34;
$L__BB3_40:
	ld.global.u32 	%r35, [%rd15+4];
	setp.ne.s32 	%p23, %r35, 1;
	@%p23 bra 	$L__BB3_42;
	mov.b32 	%r36, 2;
	st.global.u32 	[%rd16+4], %r36;
$L__BB3_42:
	ld.global.u32 	%r37, [%rd15+8];
	setp.ne.s32 	%p24, %r37, 1;
	@%p24 bra 	$L__BB3_44;
	mov.b32 	%r38, 2;
	st.global.u32 	[%rd16+8], %r38;
$L__BB3_44:
	ld.global.u32 	%r39, [%rd15+12];
	setp.ne.s32 	%p25, %r39, 1;
	@%p25 bra 	$L__BB3_46;
	mov.b32 	%r40, 2;
	st.global.u32 	[%rd16+12], %r40;
$L__BB3_46:
	ld.global.u32 	%r41, [%rd15+16];
	setp.ne.s32 	%p26, %r41, 1;
	@%p26 bra 	$L__BB3_48;
	mov.b32 	%r42, 2;
	st.global.u32 	[%rd16+16], %r42;
$L__BB3_48:
	ld.global.u32 	%r43, [%rd15+20];
	setp.ne.s32 	%p27, %r43, 1;
	@%p27 bra 	$L__BB3_50;
	mov.b32 	%r44, 2;
	st.global.u32 	[%rd16+20], %r44;
$L__BB3_50:
	ld.global.u32 	%r45, [%rd15+24];
	setp.ne.s32 	%p28, %r45, 1;
	@%p28 bra 	$L__BB3_52;
	mov.b32 	%r46, 2;
	st.global.u32 	[%rd16+24], %r46;
$L__BB3_52:
	ld.global.u32 	%r47, [%rd15+28];
	setp.ne.s32 	%p29, %r47, 1;
	@%p29 bra 	$L__BB3_54;
	mov.b32 	%r48, 2;
	st.global.u32 	[%rd16+28], %r48;
$L__BB3_54:
	add.s64 	%rd43, %rd43, 8;
$L__BB3_55:
	setp.eq.s64 	%p30, %rd14, 0;
	@%p30 bra 	$L__BB3_71;
	and.b64  	%rd45, %rd32, 3;
	setp.lt.u64 	%p31, %rd14, 4;
	@%p31 bra 	$L__BB3_66;
	shl.b64 	%rd37, %rd43, 2;
	add.s64 	%rd20, %rd2, %rd37;
	ld.global.u32 	%r49, [%rd20];
	setp.ne.s32 	%p32, %r49, 1;
	add.s64 	%rd21, %rd1, %rd37;
	@%p32 bra 	$L__BB3_59;
	mov.b32 	%r50, 2;
	st.global.u32 	[%rd21], %r50;
$L__BB3_59:
	ld.global.u32 	%r51, [%rd20+4];
	setp.ne.s32 	%p33, %r51, 1;
	@%p33 bra 	$L__BB3_61;
	mov.b32 	%r52, 2;
	st.global.u32 	[%rd21+4], %r52;
$L__BB3_61:
	ld.global.u32 	%r53, [%rd20+8];
	setp.ne.s32 	%p34, %r53, 1;
	@%p34 bra 	$L__BB3_63;
	mov.b32 	%r54, 2;
	st.global.u32 	[%rd21+8], %r54;
$L__BB3_63:
	ld.global.u32 	%r55, [%rd20+12];
	setp.ne.s32 	%p35, %r55, 1;
	@%p35 bra 	$L__BB3_65;
	mov.b32 	%r56, 2;
	st.global.u32 	[%rd21+12], %r56;
$L__BB3_65:
	add.s64 	%rd43, %rd43, 4;
$L__BB3_66:
	setp.eq.s64 	%p36, %rd45, 0;
	@%p36 bra 	$L__BB3_71;
	shl.b64 	%rd38, %rd43, 2;
	add.s64 	%rd47, %rd1, %rd38;
	add.s64 	%rd46, %rd2, %rd38;
$L__BB3_68:
	.pragma "nounroll";
	ld.global.u32 	%r57, [%rd46];
	setp.ne.s32 	%p37, %r57, 1;
	@%p37 bra 	$L__BB3_70;
	mov.b32 	%r58, 2;
	st.global.u32 	[%rd47], %r58;
$L__BB3_70:
	add.s64 	%rd47, %rd47, 4;
	add.s64 	%rd46, %rd46, 4;
	add.s64 	%rd45, %rd45, -1;
	setp.ne.s64 	%p38, %rd45, 0;
	@%p38 bra 	$L__BB3_68;
$L__BB3_71:
	ret;

}
	// .globl	_Z20cudaSetValue3_devicePim
.visible .entry _Z20cudaSetValue3_devicePim(
	.param .u64 .ptr .align 1 _Z20cudaSetValue3_devicePim_param_0,
	.param .u64 _Z20cudaSetValue3_devicePim_param_1
)
{
	.reg .pred 	%p<39>;
	.reg .b32 	%r<59>;
	.reg .b64 	%rd<36>;

	ld.param.u64 	%rd24, [_Z20cudaSetValue3_devicePim_param_0];
	ld.param.u64 	%rd23, [_Z20cudaSetValue3_devicePim_param_1];
	cvta.to.global.u64 	%rd1, %rd24;
	setp.eq.s64 	%p1, %rd23, 0;
	@%p1 bra 	$L__BB4_71;
	and.b64  	%rd2, %rd23, 15;
	setp.lt.u64 	%p2, %rd23, 16;
	mov.b64 	%rd32, 0;
	@%p2 bra 	$L__BB4_36;
	and.b64  	%rd32, %rd23, -16;
	add.s64 	%rd29, %rd1, 32;
	mov.u64 	%rd30, %rd32;
$L__BB4_3:
	.pragma "nounroll";
	ld.global.u32 	%r1, [%rd29+-32];
	setp.ne.s32 	%p3, %r1, 2;
	@%p3 bra 	$L__BB4_5;
	mov.b32 	%r2, 3;
	st.global.u32 	[%rd29+-32], %r2;
$L__BB4_5:
	ld.global.u32 	%r3, [%rd29+-28];
	setp.ne.s32 	%p4, %r3, 2;
	@%p4 bra 	$L__BB4_7;
	mov.b32 	%r4, 3;
	st.global.u32 	[%rd29+-28], %r4;
$L__BB4_7:
	ld.global.u32 	%r5, [%rd29+-24];
	setp.ne.s32 	%p5, %r5, 2;
	@%p5 bra 	$L__BB4_9;
	mov.b32 	%r6, 3;
	st.global.u32 	[%rd29+-24], %r6;
$L__BB4_9:
	ld.global.u32 	%r7, [%rd29+-20];
	setp.ne.s32 	%p6, %r7, 2;
	@%p6 bra 	$L__BB4_11;
	mov.b32 	%r8, 3;
	st.global.u32 	[%rd29+-20], %r8;
$L__BB4_11:
	ld.global.u32 	%r9, [%rd29+-16];
	setp.ne.s32 	%p7, %r9, 2;
	@%p7 bra 	$L__BB4_13;
	mov.b32 	%r10, 3;
	st.global.u32 	[%rd29+-16], %r10;
$L__BB4_13:
	ld.global.u32 	%r11, [%rd29+-12];
	setp.ne.s32 	%p8, %r11, 2;
	@%p8 bra 	$L__BB4_15;
	mov.b32 	%r12, 3;
	st.global.u32 	[%rd29+-12], %r12;
$L__BB4_15:
	ld.global.u32 	%r13, [%rd29+-8];
	setp.ne.s32 	%p9, %r13, 2;
	@%p9 bra 	$L__BB4_17;
	mov.b32 	%r14, 3;
	st.global.u32 	[%rd29+-8], %r14;
$L__BB4_17:
	ld.global.u32 	%r15, [%rd29+-4];
	setp.ne.s32 	%p10, %r15, 2;
	@%p10 bra 	$L__BB4_19;
	mov.b32 	%r16, 3;
	st.global.u32 	[%rd29+-4], %r16;
$L__BB4_19:
	ld.global.u32 	%r17, [%rd29];
	setp.ne.s32 	%p11, %r17, 2;
	@%p11 bra 	$L__BB4_21;
	mov.b32 	%r18, 3;
	st.global.u32 	[%rd29], %r18;
$L__BB4_21:
	ld.global.u32 	%r19, [%rd29+4];
	setp.ne.s32 	%p12, %r19, 2;
	@%p12 bra 	$L__BB4_23;
	mov.b32 	%r20, 3;
	st.global.u32 	[%rd29+4], %r20;
$L__BB4_23:
	ld.global.u32 	%r21, [%rd29+8];
	setp.ne.s32 	%p13, %r21, 2;
	@%p13 bra 	$L__BB4_25;
	mov.b32 	%r22, 3;
	st.global.u32 	[%rd29+8], %r22;
$L__BB4_25:
	ld.global.u32 	%r23, [%rd29+12];
	setp.ne.s32 	%p14, %r23, 2;
	@%p14 bra 	$L__BB4_27;
	mov.b32 	%r24, 3;
	st.global.u32 	[%rd29+12], %r24;
$L__BB4_27:
	ld.global.u32 	%r25, [%rd29+16];
	setp.ne.s32 	%p15, %r25, 2;
	@%p15 bra 	$L__BB4_29;
	mov.b32 	%r26, 3;
	st.global.u32 	[%rd29+16], %r26;
$L__BB4_29:
	ld.global.u32 	%r27, [%rd29+20];
	setp.ne.s32 	%p16, %r27, 2;
	@%p16 bra 	$L__BB4_31;
	mov.b32 	%r28, 3;
	st.global.u32 	[%rd29+20], %r28;
$L__BB4_31:
	ld.global.u32 	%r29, [%rd29+24];
	setp.ne.s32 	%p17, %r29, 2;
	@%p17 bra 	$L__BB4_33;
	mov.b32 	%r30, 3;
	st.global.u32 	[%rd29+24], %r30;
$L__BB4_33:
	ld.global.u32 	%r31, [%rd29+28];
	setp.ne.s32 	%p18, %r31, 2;
	@%p18 bra 	$L__BB4_35;
	mov.b32 	%r32, 3;
	st.global.u32 	[%rd29+28], %r32;
$L__BB4_35:
	add.s64 	%rd30, %rd30, -16;
	add.s64 	%rd29, %rd29, 64;
	setp.ne.s64 	%p19, %rd30, 0;
	@%p19 bra 	$L__BB4_3;
$L__BB4_36:
	setp.eq.s64 	%p20, %rd2, 0;
	@%p20 bra 	$L__BB4_71;
	and.b64  	%rd10, %rd23, 7;
	setp.lt.u64 	%p21, %rd2, 8;
	@%p21 bra 	$L__BB4_55;
	shl.b64 	%rd26, %rd32, 2;
	add.s64 	%rd11, %rd1, %rd26;
	ld.global.u32 	%r33, [%rd11];
	setp.ne.s32 	%p22, %r33, 2;
	@%p22 bra 	$L__BB4_40;
	mov.b32 	%r34, 3;
	st.global.u32 	[%rd11], %r34;
$L__BB4_40:
	ld.global.u32 	%r35, [%rd11+4];
	setp.ne.s32 	%p23, %r35, 2;
	@%p23 bra 	$L__BB4_42;
	mov.b32 	%r36, 3;
	st.global.u32 	[%rd11+4], %r36;
$L__BB4_42:
	ld.global.u32 	%r37, [%rd11+8];
	setp.ne.s32 	%p24, %r37, 2;
	@%p24 bra 	$L__BB4_44;
	mov.b32 	%r38, 3;
	st.global.u32 	[%rd11+8], %r38;
$L__BB4_44:
	ld.global.u32 	%r39, [%rd11+12];
	setp.ne.s32 	%p25, %r39, 2;
	@%p25 bra 	$L__BB4_46;
	mov.b32 	%r40, 3;
	st.global.u32 	[%rd11+12], %r40;
$L__BB4_46:
	ld.global.u32 	%r41, [%rd11+16];
	setp.ne.s32 	%p26, %r41, 2;
	@%p26 bra 	$L__BB4_48;
	mov.b32 	%r42, 3;
	st.global.u32 	[%rd11+16], %r42;
$L__BB4_48:
	ld.global.u32 	%r43, [%rd11+20];
	setp.ne.s32 	%p27, %r43, 2;
	@%p27 bra 	$L__BB4_50;
	mov.b32 	%r44, 3;
	st.global.u32 	[%rd11+20], %r44;
$L__BB4_50:
	ld.global.u32 	%r45, [%rd11+24];
	setp.ne.s32 	%p28, %r45, 2;
	@%p28 bra 	$L__BB4_52;
	mov.b32 	%r46, 3;
	st.global.u32 	[%rd11+24], %r46;
$L__BB4_52:
	ld.global.u32 	%r47, [%rd11+28];
	setp.ne.s32 	%p29, %r47, 2;
	@%p29 bra 	$L__BB4_54;
	mov.b32 	%r48, 3;
	st.global.u32 	[%rd11+28], %r48;
$L__BB4_54:
	add.s64 	%rd32, %rd32, 8;
$L__BB4_55:
	setp.eq.s64 	%p30, %rd10, 0;
	@%p30 bra 	$L__BB4_71;
	and.b64  	%rd34, %rd23, 3;
	setp.lt.u64 	%p31, %rd10, 4;
	@%p31 bra 	$L__BB4_66;
	shl.b64 	%rd27, %rd32, 2;
	add.s64 	%rd15, %rd1, %rd27;
	ld.global.u32 	%r49, [%rd15];
	setp.ne.s32 	%p32, %r49, 2;
	@%p32 bra 	$L__BB4_59;
	mov.b32 	%r50, 3;
	st.global.u32 	[%rd15], %r50;
$L__BB4_59:
	ld.global.u32 	%r51, [%rd15+4];
	setp.ne.s32 	%p33, %r51, 2;
	@%p33 bra 	$L__BB4_61;
	mov.b32 	%r52, 3;
	st.global.u32 	[%rd15+4], %r52;
$L__BB4_61:
	ld.global.u32 	%r53, [%rd15+8];
	setp.ne.s32 	%p34, %r53, 2;
	@%p34 bra 	$L__BB4_63;
	mov.b32 	%r54, 3;
	st.global.u32 	[%rd15+8], %r54;
$L__BB4_63:
	ld.global.u32 	%r55, [%rd15+12];
	setp.ne.s32 	%p35, %r55, 2;
	@%p35 bra 	$L__BB4_65;
	mov.b32 	%r56, 3;
	st.global.u32 	[%rd15+12], %r56;
$L__BB4_65:
	add.s64 	%rd32, %rd32, 4;
$L__BB4_66:
	setp.eq.s64 	%p36, %rd34, 0;
	@%p36 bra 	$L__BB4_71;
	shl.b64 	%rd28, %rd32, 2;
	add.s64 	%rd35, %rd1, %rd28;
$L__BB4_68:
	.pragma "nounroll";
	ld.global.u32 	%r57, [%rd35];
	setp.ne.s32 	%p37, %r57, 2;
	@%p37 bra 	$L__BB4_70;
	mov.b32 	%r58, 3;
	st.global.u32 	[%rd35], %r58;
$L__BB4_70:
	add.s64 	%rd35, %rd35, 4;
	add.s64 	%rd34, %rd34, -1;
	setp.ne.s64 	%p38, %rd34, 0;
	@%p38 bra 	$L__BB4_68;
$L__BB4_71:
	ret;

}
	// .globl	_Z25cudaSetValue3_device_copyPiS_m
.visible .entry _Z25cudaSetValue3_device_copyPiS_m(
	.param .u64 .ptr .align 1 _Z25cudaSetValue3_device_copyPiS_m_param_0,
	.param .u64 .ptr .align 1 _Z25cudaSetValue3_device_copyPiS_m_param_1,
	.param .u64 _Z25cudaSetValue3_device_copyPiS_m_param_2
)
{
	.reg .pred 	%p<39>;
	.reg .b32 	%r<59>;
	.reg .b64 	%rd<48>;

	ld.param.u64 	%rd33, [_Z25cudaSetValue3_device_copyPiS_m_param_0];
	ld.param.u64 	%rd34, [_Z25cudaSetValue3_device_copyPiS_m_param_1];
	ld.param.u64 	%rd32, [_Z25cudaSetValue3_device_copyPiS_m_param_2];
	cvta.to.global.u64 	%rd1, %rd34;
	cvta.to.global.u64 	%rd2, %rd33;
	setp.eq.s64 	%p1, %rd32, 0;
	@%p1 bra 	$L__BB5_71;
	and.b64  	%rd3, %rd32, 15;
	setp.lt.u64 	%p2, %rd32, 16;
	mov.b64 	%rd43, 0;
	@%p2 bra 	$L__BB5_36;
	and.b64  	%rd43, %rd32, -16;
	add.s64 	%rd40, %rd2, 32;
	add.s64 	%rd39, %rd1, 32;
	mov.u64 	%rd41, %rd43;
$L__BB5_3:
	.pragma "nounroll";
	ld.global.u32 	%r1, [%rd40+-32];
	setp.ne.s32 	%p3, %r1, 2;
	@%p3 bra 	$L__BB5_5;
	mov.b32 	%r2, 3;
	st.global.u32 	[%rd39+-32], %r2;
$L__BB5_5:
	ld.global.u32 	%r3, [%rd40+-28];
	setp.ne.s32 	%p4, %r3, 2;
	@%p4 bra 	$L__BB5_7;
	mov.b32 	%r4, 3;
	st.global.u32 	[%rd39+-28], %r4;
$L__BB5_7:
	ld.global.u32 	%r5, [%rd40+-24];
	setp.ne.s32 	%p5, %r5, 2;
	@%p5 bra 	$L__BB5_9;
	mov.b32 	%r6, 3;
	st.global.u32 	[%rd39+-24], %r6;
$L__BB5_9:
	ld.global.u32 	%r7, [%rd40+-20];
	setp.ne.s32 	%p6, %r7, 2;
	@%p6 bra 	$L__BB5_11;
	mov.b32 	%r8, 3;
	st.global.u32 	[%rd39+-20], %r8;
$L__BB5_11:
	ld.global.u32 	%r9, [%rd40+-16];
	setp.ne.s32 	%p7, %r9, 2;
	@%p7 bra 	$L__BB5_13;
	mov.b32 	%r10, 3;
	st.global.u32 	[%rd39+-16], %r10;
$L__BB5_13:
	ld.global.u32 	%r11, [%rd40+-12];
	setp.ne.s32 	%p8, %r11, 2;
	@%p8 bra 	$L__BB5_15;
	mov.b32 	%r12, 3;
	st.global.u32 	[%rd39+-12], %r12;
$L__BB5_15:
	ld.global.u32 	%r13, [%rd40+-8];
	setp.ne.s32 	%p9, %r13, 2;
	@%p9 bra 	$L__BB5_17;
	mov.b32 	%r14, 3;
	st.global.u32 	[%rd39+-8], %r14;
$L__BB5_17:
	ld.global.u32 	%r15, [%rd40+-4];
	setp.ne.s32 	%p10, %r15, 2;
	@%p10 bra 	$L__BB5_19;
	mov.b32 	%r16, 3;
	st.global.u32 	[%rd39+-4], %r16;
$L__BB5_19:
	ld.global.u32 	%r17, [%rd40];
	setp.ne.s32 	%p11, %r17, 2;
	@%p11 bra 	$L__BB5_21;
	mov.b32 	%r18, 3;
	st.global.u32 	[%rd39], %r18;
$L__BB5_21:
	ld.global.u32 	%r19, [%rd40+4];
	setp.ne.s32 	%p12, %r19, 2;
	@%p12 bra 	$L__BB5_23;
	mov.b32 	%r20, 3;
	st.global.u32 	[%rd39+4], %r20;
$L__BB5_23:
	ld.global.u32 	%r21, [%rd40+8];
	setp.ne.s32 	%p13, %r21, 2;
	@%p13 bra 	$L__BB5_25;
	mov.b32 	%r22, 3;
	st.global.u32 	[%rd39+8], %r22;
$L__BB5_25:
	ld.global.u32 	%r23, [%rd40+12];
	setp.ne.s32 	%p14, %r23, 2;
	@%p14 bra 	$L__BB5_27;
	mov.b32 	%r24, 3;
	st.global.u32 	[%rd39+12], %r24;
$L__BB5_27:
	ld.global.u32 	%r25, [%rd40+16];
	setp.ne.s32 	%p15, %r25, 2;
	@%p15 bra 	$L__BB5_29;
	mov.b32 	%r26, 3;
	st.global.u32 	[%rd39+16], %r26;
$L__BB5_29:
	ld.global.u32 	%r27, [%rd40+20];
	setp.ne.s32 	%p16, %r27, 2;
	@%p16 bra 	$L__BB5_31;
	mov.b32 	%r28, 3;
	st.global.u32 	[%rd39+20], %r28;
$L__BB5_31:
	ld.global.u32 	%r29, [%rd40+24];
	setp.ne.s32 	%p17, %r29, 2;
	@%p17 bra 	$L__BB5_33;
	mov.b32 	%r30, 3;
	st.global.u32 	[%rd39+24], %r30;
$L__BB5_33:
	ld.global.u32 	%r31, [%rd40+28];
	setp.ne.s32 	%p18, %r31, 2;
	@%p18 bra 	$L__BB5_35;
	mov.b32 	%r32, 3;
	st.global.u32 	[%rd39+28], %r32;
$L__BB5_35:
	add.s64 	%rd41, %rd41, -16;
	add.s64 	%rd40, %rd40, 64;
	add.s64 	%rd39, %rd39, 64;
	setp.ne.s64 	%p19, %rd41, 0;
	@%p19 bra 	$L__BB5_3;
$L__BB5_36:
	setp.eq.s64 	%p20, %rd3, 0;
	@%p20 bra 	$L__BB5_71;
	and.b64  	%rd14, %rd32, 7;
	setp.lt.u64 	%p21, %rd3, 8;
	@%p21 bra 	$L__BB5_55;
	shl.b64 	%rd36, %rd43, 2;
	add.s64 	%rd15, %rd2, %rd36;
	ld.global.u32 	%r33, [%rd15];
	setp.ne.s32 	%p22, %r33, 2;
	add.s64 	%rd16, %rd1, %rd36;
	@%p22 bra 	$L__BB5_40;
	mov.b32 	%r34, 3;
	st.global.u32 	[%rd16], %r34;
$L__BB5_40:
	ld.global.u32 	%r35, [%rd15+4];
	setp.ne.s32 	%p23, %r35, 2;
	@%p23 bra 	$L__BB5_42;
	mov.b32 	%r36, 3;
	st.global.u32 	[%rd16+4], %r36;
$L__BB5_42:
	ld.global.u32 	%r37, [%rd15+8];
	setp.ne.s32 	%p24, %r37, 2;
	@%p24 bra 	$L__BB5_44;
	mov.b32 	%r38, 3;
	st.global.u32 	[%rd16+8], %r38;
$L__BB5_44:
	ld.global.u32 	%r39, [%rd15+12];
	setp.ne.s32 	%p25, %r39, 2;
	@%p25 bra 	$L__BB5_46;
	mov.b32 	%r40, 3;
	st.global.u32 	[%rd16+12], %r40;
$L__BB5_46:
	ld.global.u32 	%r41, [%rd15+16];
	setp.ne.s32 	%p26, %r41, 2;
	@%p26 bra 	$L__BB5_48;
	mov.b32 	%r42, 3;
	st.global.u32 	[%rd16+16], %r42;
$L__BB5_48:
	ld.global.u32 	%r43, [%rd15+20];
	setp.ne.s32 	%p27, %r43, 2;
	@%p27 bra 	$L__BB5_50;
	mov.b32 	%r44, 3;
	st.global.u32 	[%rd16+20], %r44;
$L__BB5_50:
	ld.global.u32 	%r45, [%rd15+24];
	setp.ne.s32 	%p28, %r45, 2;
	@%p28 bra 	$L__BB5_52;
	mov.b32 	%r46, 3;
	st.global.u32 	[%rd16+24], %r46;
$L__BB5_52:
	ld.global.u32 	%r47, [%rd15+28];
	setp.ne.s32 	%p29, %r47, 2;
	@%p29 bra 	$L__BB5_54;
	mov.b32 	%r48, 3;
	st.global.u32 	[%rd16+28], %r48;
$L__BB5_54:
	add.s64 	%rd43, %rd43, 8;
$L__BB5_55:
	setp.eq.s64 	%p30, %rd14, 0;
	@%p30 bra 	$L__BB5_71;
	and.b64  	%rd45, %rd32, 3;
	setp.lt.u64 	%p31, %rd14, 4;
	@%p31 bra 	$L__BB5_66;
	shl.b64 	%rd37, %rd43, 2;
	add.s64 	%rd20, %rd2, %rd37;
	ld.global.u32 	%r49, [%rd20];
	setp.ne.s32 	%p32, %r49, 2;
	add.s64 	%rd21, %rd1, %rd37;
	@%p32 bra 	$L__BB5_59;
	mov.b32 	%r50, 3;
	st.global.u32 	[%rd21], %r50;
$L__BB5_59:
	ld.global.u32 	%r51, [%rd20+4];
	setp.ne.s32 	%p33, %r51, 2;
	@%p33 bra 	$L__BB5_61;
	mov.b32 	%r52, 3;
	st.global.u32 	[%rd21+4], %r52;
$L__BB5_61:
	ld.global.u32 	%r53, [%rd20+8];
	setp.ne.s32 	%p34, %r53, 2;
	@%p34 bra 	$L__BB5_63;
	mov.b32 	%r54, 3;
	st.global.u32 	[%rd21+8], %r54;
$L__BB5_63:
	ld.global.u32 	%r55, [%rd20+12];
	setp.ne.s32 	%p35, %r55, 2;
	@%p35 bra 	$L__BB5_65;
	mov.b32 	%r56, 3;
	st.global.u32 	[%rd21+12], %r56;
$L__BB5_65:
	add.s64 	%rd43, %rd43, 4;
$L__BB5_66:
	setp.eq.s64 	%p36, %rd45, 0;
	@%p36 bra 	$L__BB5_71;
	shl.b64 	%rd38, %rd43, 2;
	add.s64 	%rd47, %rd1, %rd38;
	add.s64 	%rd46, %rd2, %rd38;
$L__BB5_68:
	.pragma "nounroll";
	ld.global.u32 	%r57, [%rd46];
	setp.ne.s32 	%p37, %r57, 2;
	@%p37 bra 	$L__BB5_70;
	mov.b32 	%r58, 3;
	st.global.u32 	[%rd47], %r58;
$L__BB5_70:
	add.s64 	%rd47, %rd47, 4;
	add.s64 	%rd46, %rd46, 4;
	add.s64 	%rd45, %rd45, -1;
	setp.ne.s64 	%p38, %rd45, 0;
	@%p38 bra 	$L__BB5_68;
$L__BB5_71:
	ret;

}
	// .globl	_Z22cudaCheckValue3_devicePim
.visible .entry _Z22cudaCheckValue3_devicePim(
	.param .u64 .ptr .align 1 _Z22cudaCheckValue3_devicePim_param_0,
	.param .u64 _Z22cudaCheckValue3_devicePim_param_1
)
{
	.local .align 8 .b8 	__local_depot6[8];
	.reg .b64 	%SP;
	.reg .b64 	%SPL;
	.reg .pred 	%p<91>;
	.reg .b32 	%r<61>;
	.reg .b64 	%rd<40>;

	mov.u64 	%SPL, __local_depot6;
	cvta.local.u64 	%SP, %SPL;
	ld.param.u64 	%rd22, [_Z22cudaCheckValue3_devicePim_param_0];
	ld.param.u64 	%rd21, [_Z22cudaCheckValue3_devicePim_param_1];
	cvta.to.global.u64 	%rd1, %rd22;
	setp.eq.s64 	%p14, %rd21, 0;
	mov.b32 	%r60, 1;
	@%p14 bra 	$L__BB6_14;
	and.b64  	%rd2, %rd21, 15;
	setp.lt.u64 	%p17, %rd21, 16;
	mov.pred 	%p90, -1;
	mov.b64 	%rd36, 0;
	@%p17 bra 	$L__BB6_4;
	and.b64  	%rd36, %rd21, -16;
	add.s64 	%rd33, %rd1, 32;
	mov.pred 	%p90, -1;
	mov.u64 	%rd34, %rd36;
$L__BB6_3:
	.pragma "nounroll";
	ld.global.u32 	%r4, [%rd33+-32];
	setp.eq.s32 	%p19, %r4, 3;
	ld.global.u32 	%r6, [%rd33+-28];
	setp.eq.s32 	%p20, %r6, 3;
	ld.global.u32 	%r8, [%rd33+-24];
	setp.eq.s32 	%p21, %r8, 3;
	ld.global.u32 	%r10, [%rd33+-20];
	setp.eq.s32 	%p22, %r10, 3;
	ld.global.u32 	%r12, [%rd33+-16];
	setp.eq.s32 	%p23, %r12, 3;
	ld.global.u32 	%r14, [%rd33+-12];
	setp.eq.s32 	%p24, %r14, 3;
	ld.global.u32 	%r16, [%rd33+-8];
	setp.eq.s32 	%p25, %r16, 3;
	ld.global.u32 	%r18, [%rd33+-4];
	setp.eq.s32 	%p26, %r18, 3;
	ld.global.u32 	%r20, [%rd33];
	setp.eq.s32 	%p27, %r20, 3;
	ld.global.u32 	%r22, [%rd33+4];
	setp.eq.s32 	%p28, %r22, 3;
	ld.global.u32 	%r24, [%rd33+8];
	setp.eq.s32 	%p29, %r24, 3;
	ld.global.u32 	%r26, [%rd33+12];
	setp.eq.s32 	%p30, %r26, 3;
	ld.global.u32 	%r28, [%rd33+16];
	setp.eq.s32 	%p31, %r28, 3;
	ld.global.u32 	%r30, [%rd33+20];
	setp.eq.s32 	%p32, %r30, 3;
	ld.global.u32 	%r32, [%rd33+24];
	setp.eq.s32 	%p33, %r32, 3;
	ld.global.u32 	%r34, [%rd33+28];
	setp.eq.s32 	%p34, %r34, 3;
	and.pred  	%p35, %p34, %p33;
	and.pred  	%p36, %p35, %p32;
	and.pred  	%p37, %p36, %p31;
	and.pred  	%p38, %p37, %p30;
	and.pred  	%p39, %p38, %p29;
	and.pred  	%p40, %p39, %p28;
	and.pred  	%p41, %p40, %p27;
	and.pred  	%p42, %p41, %p26;
	and.pred  	%p43, %p42, %p25;
	and.pred  	%p44, %p43, %p24;
	and.pred  	%p45, %p44, %p23;
	and.pred  	%p46, %p45, %p22;
	and.pred  	%p47, %p46, %p21;
	and.pred  	%p48, %p47, %p20;
	and.pred  	%p49, %p48, %p19;
	and.pred  	%p90, %p49, %p90;
	add.s64 	%rd34, %rd34, -16;
	add.s64 	%rd33, %rd33, 64;
	setp.ne.s64 	%p50, %rd34, 0;
	@%p50 bra 	$L__BB6_3;
$L__BB6_4:
	setp.eq.s64 	%p51, %rd2, 0;
	@%p51 bra 	$L__BB6_13;
	and.b64  	%rd10, %rd21, 7;
	setp.lt.u64 	%p53, %rd2, 8;
	@%p53 bra 	$L__BB6_7;
	shl.b64 	%rd24, %rd36, 2;
	add.s64 	%rd25, %rd1, %rd24;
	ld.global.u32 	%r35, [%rd25];
	setp.eq.s32 	%p54, %r35, 3;
	ld.global.u32 	%r37, [%rd25+4];
	setp.eq.s32 	%p55, %r37, 3;
	ld.global.u32 	%r39, [%rd25+8];
	setp.eq.s32 	%p56, %r39, 3;
	ld.global.u32 	%r41, [%rd25+12];
	setp.eq.s32 	%p57, %r41, 3;
	ld.global.u32 	%r43, [%rd25+16];
	setp.eq.s32 	%p58, %r43, 3;
	ld.global.u32 	%r45, [%rd25+20];
	setp.eq.s32 	%p59, %r45, 3;
	ld.global.u32 	%r47, [%rd25+24];
	setp.eq.s32 	%p60, %r47, 3;
	ld.global.u32 	%r49, [%rd25+28];
	setp.eq.s32 	%p61, %r49, 3;
	and.pred  	%p62, %p61, %p60;
	and.pred  	%p63, %p62, %p59;
	and.pred  	%p64, %p63, %p58;
	and.pred  	%p65, %p64, %p57;
	and.pred  	%p66, %p65, %p56;
	and.pred  	%p67, %p66, %p55;
	and.pred  	%p68, %p67, %p54;
	and.pred  	%p90, %p68, %p90;
	add.s64 	%rd36, %rd36, 8;
$L__BB6_7:
	setp.eq.s64 	%p69, %rd10, 0;
	@%p69 bra 	$L__BB6_13;
	and.b64  	%rd38, %rd21, 3;
	setp.lt.u64 	%p71, %rd10, 4;
	@%p71 bra 	$L__BB6_10;
	shl.b64 	%rd26, %rd36, 2;
	add.s64 	%rd27, %rd1, %rd26;
	ld.global.u32 	%r50, [%rd27];
	setp.eq.s32 	%p72, %r50, 3;
	ld.global.u32 	%r52, [%rd27+4];
	setp.eq.s32 	%p73, %r52, 3;
	ld.global.u32 	%r54, [%rd27+8];
	setp.eq.s32 	%p74, %r54, 3;
	ld.global.u32 	%r56, [%rd27+12];
	setp.eq.s32 	%p75, %r56, 3;
	and.pred  	%p76, %p75, %p74;
	and.pred  	%p77, %p76, %p73;
	and.pred  	%p78, %p77, %p72;
	and.pred  	%p90, %p78, %p90;
	add.s64 	%rd36, %rd36, 4;
$L__BB6_10:
	setp.eq.s64 	%p79, %rd38, 0;
	@%p79 bra 	$L__BB6_13;
	shl.b64 	%rd28, %rd36, 2;
	add.s64 	%rd39, %rd1, %rd28;
$L__BB6_12:
	.pragma "nounroll";
	ld.global.u32 	%r57, [%rd39];
	setp.eq.s32 	%p80, %r57, 3;
	and.pred  	%p90, %p80, %p90;
	add.s64 	%rd39, %rd39, 4;
	add.s64 	%rd38, %rd38, -1;
	setp.ne.s64 	%p81, %rd38, 0;
	@%p81 bra 	$L__BB6_12;
$L__BB6_13:
	selp.u32 	%r60, 1, 0, %p90;
$L__BB6_14:
	add.u64 	%rd29, %SP, 0;
	add.u64 	%rd30, %SPL, 0;
	st.local.u32 	[%rd30], %r60;
	mov.u64 	%rd31, $str$1;
	cvta.global.u64 	%rd32, %rd31;
	{ // callseq 1, 0
	.param .b64 param0;
	st.param.b64 	[param0], %rd32;
	.param .b64 param1;
	st.param.b64 	[param1], %rd29;
	.param .b32 retval0;
	call.uni (retval0), 
	vprintf, 
	(
	param0, 
	param1
	);
	ld.param.b32 	%r58, [retval0];
	} // callseq 1
	ret;

}
	// .globl	_Z22cudaCheckValue1_devicePim
.visible .entry _Z22cudaCheckValue1_devicePim(
	.param .u64 .ptr .align 1 _Z22cudaCheckValue1_devicePim_param_0,
	.param .u64 _Z22cudaCheckValue1_devicePim_param_1
)
{
	.local .align 8 .b8 	__local_depot7[8];
	.reg .b64 	%SP;
	.reg .b64 	%SPL;
	.reg .pred 	%p<91>;
	.reg .b32 	%r<61>;
	.reg .b64 	%rd<40>;

	mov.u64 	%SPL, __local_depot7;
	cvta.local.u64 	%SP, %SPL;
	ld.param.u64 	%rd22, [_Z22cudaCheckValue1_devicePim_param_0];
	ld.param.u64 	%rd21, [_Z22cudaCheckValue1_devicePim_param_1];
	cvta.to.global.u64 	%rd1, %rd22;
	setp.eq.s64 	%p14, %rd21, 0;
	mov.b32 	%r60, 1;
	@%p14 bra 	$L__BB7_14;
	and.b64  	%rd2, %rd21, 15;
	setp.lt.u64 	%p17, %rd21, 16;
	mov.pred 	%p90, -1;
	mov.b64 	%rd36, 0;
	@%p17 bra 	$L__BB7_4;
	and.b64  	%rd36, %rd21, -16;
	add.s64 	%rd33, %rd1, 32;
	mov.pred 	%p90, -1;
	mov.u64 	%rd34, %rd36;
$L__BB7_3:
	.pragma "nounroll";
	ld.global.u32 	%r4, [%rd33+-32];
	setp.eq.s32 	%p19, %r4, 1;
	ld.global.u32 	%r6, [%rd33+-28];
	setp.eq.s32 	%p20, %r6, 1;
	ld.global.u32 	%r8, [%rd33+-24];
	setp.eq.s32 	%p21, %r8, 1;
	ld.global.u32 	%r10, [%rd33+-20];
	setp.eq.s32 	%p22, %r10, 1;
	ld.global.u32 	%r12, [%rd33+-16];
	setp.eq.s32 	%p23, %r12, 1;
	ld.global.u32 	%r14, [%rd33+-12];
	setp.eq.s32 	%p24, %r14, 1;
	ld.global.u32 	%r16, [%rd33+-8];
	setp.eq.s32 	%p25, %r16, 1;
	ld.global.u32 	%r18, [%rd33+-4];
	setp.eq.s32 	%p26, %r18, 1;
	ld.global.u32 	%r20, [%rd33];
	setp.eq.s32 	%p27, %r20, 1;
	ld.global.u32 	%r22, [%rd33+4];
	setp.eq.s32 	%p28, %r22, 1;
	ld.global.u32 	%r24, [%rd33+8];
	setp.eq.s32 	%p29, %r24, 1;
	ld.global.u32 	%r26, [%rd33+12];
	setp.eq.s32 	%p30, %r26, 1;
	ld.global.u32 	%r28, [%rd33+16];
	setp.eq.s32 	%p31, %r28, 1;
	ld.global.u32 	%r30, [%rd33+20];
	setp.eq.s32 	%p32, %r30, 1;
	ld.global.u32 	%r32, [%rd33+24];
	setp.eq.s32 	%p33, %r32, 1;
	ld.global.u32 	%r34, [%rd33+28];
	setp.eq.s32 	%p34, %r34, 1;
	and.pred  	%p35, %p34, %p33;
	and.pred  	%p36, %p35, %p32;
	and.pred  	%p37, %p36, %p31;
	and.pred  	%p38, %p37, %p30;
	and.pred  	%p39, %p38, %p29;
	and.pred  	%p40, %p39, %p28;
	and.pred  	%p41, %p40, %p27;
	and.pred  	%p42, %p41, %p26;
	and.pred  	%p43, %p42, %p25;
	and.pred  	%p44, %p43, %p24;
	and.pred  	%p45, %p44, %p23;
	and.pred  	%p46, %p45, %p22;
	and.pred  	%p47, %p46, %p21;
	and.pred  	%p48, %p47, %p20;
	and.pred  	%p49, %p48, %p19;
	and.pred  	%p90, %p49, %p90;
	add.s64 	%rd34, %rd34, -16;
	add.s64 	%rd33, %rd33, 64;
	setp.ne.s64 	%p50, %rd34, 0;
	@%p50 bra 	$L__BB7_3;
$L__BB7_4:
	setp.eq.s64 	%p51, %rd2, 0;
	@%p51 bra 	$L__BB7_13;
	and.b64  	%rd10, %rd21, 7;
	setp.lt.u64 	%p53, %rd2, 8;
	@%p53 bra 	$L__BB7_7;
	shl.b64 	%rd24, %rd36, 2;
	add.s64 	%rd25, %rd1, %rd24;
	ld.global.u32 	%r35, [%rd25];
	setp.eq.s32 	%p54, %r35, 1;
	ld.global.u32 	%r37, [%rd25+4];
	setp.eq.s32 	%p55, %r37, 1;
	ld.global.u32 	%r39, [%rd25+8];
	setp.eq.s32 	%p56, %r39, 1;
	ld.global.u32 	%r41, [%rd25+12];
	setp.eq.s32 	%p57, %r41, 1;
	ld.global.u32 	%r43, [%rd25+16];
	setp.eq.s32 	%p58, %r43, 1;
	ld.global.u32 	%r45, [%rd25+20];
	setp.eq.s32 	%p59, %r45, 1;
	ld.global.u32 	%r47, [%rd25+24];
	setp.eq.s32 	%p60, %r47, 1;
	ld.global.u32 	%r49, [%rd25+28];
	setp.eq.s32 	%p61, %r49, 1;
	and.pred  	%p62, %p61, %p60;
	and.pred  	%p63, %p62, %p59;
	and.pred  	%p64, %p63, %p58;
	and.pred  	%p65, %p64, %p57;
	and.pred  	%p66, %p65, %p56;
	and.pred  	%p67, %p66, %p55;
	and.pred  	%p68, %p67, %p54;
	and.pred  	%p90, %p68, %p90;
	add.s64 	%rd36, %rd36, 8;
$L__BB7_7:
	setp.eq.s64 	%p69, %rd10, 0;
	@%p69 bra 	$L__BB7_13;
	and.b64  	%rd38, %rd21, 3;
	setp.lt.u64 	%p71, %rd10, 4;
	@%p71 bra 	$L__BB7_10;
	shl.b64 	%rd26, %rd36, 2;
	add.s64 	%rd27, %rd1, %rd26;
	ld.global.u32 	%r50, [%rd27];
	setp.eq.s32 	%p72, %r50, 1;
	ld.global.u32 	%r52, [%rd27+4];
	setp.eq.s32 	%p73, %r52, 1;
	ld.global.u32 	%r54, [%rd27+8];
	setp.eq.s32 	%p74, %r54, 1;
	ld.global.u32 	%r56, [%rd27+12];
	setp.eq.s32 	%p75, %r56, 1;
	and.pred  	%p76, %p75, %p74;
	and.pred  	%p77, %p76, %p73;
	and.pred  	%p78, %p77, %p72;
	and.pred  	%p90, %p78, %p90;
	add.s64 	%rd36, %rd36, 4;
$L__BB7_10:
	setp.eq.s64 	%p79, %rd38, 0;
	@%p79 bra 	$L__BB7_13;
	shl.b64 	%rd28, %rd36, 2;
	add.s64 	%rd39, %rd1, %rd28;
$L__BB7_12:
	.pragma "nounroll";
	ld.global.u32 	%r57, [%rd39];
	setp.eq.s32 	%p80, %r57, 1;
	and.pred  	%p90, %p80, %p90;
	add.s64 	%rd39, %rd39, 4;
	add.s64 	%rd38, %rd38, -1;
	setp.ne.s64 	%p81, %rd38, 0;
	@%p81 bra 	$L__BB7_12;
$L__BB7_13:
	selp.u32 	%r60, 1, 0, %p90;
$L__BB7_14:
	add.u64 	%rd29, %SP, 0;
	add.u64 	%rd30, %SPL, 0;
	st.local.u32 	[%rd30], %r60;
	mov.u64 	%rd31, $str$2;
	cvta.global.u64 	%rd32, %rd31;
	{ // callseq 2, 0
	.param .b64 param0;
	st.param.b64 	[param0], %rd32;
	.param .b64 param1;
	st.param.b64 	[param1], %rd29;
	.param .b32 retval0;
	call.uni (retval0), 
	vprintf, 
	(
	param0, 
	param1
	);
	ld.param.b32 	%r58, [retval0];
	} // callseq 2
	ret;

}
	// .globl	_Z25cudaCheckValue1_device_s1Pim
.visible .entry _Z25cudaCheckValue1_device_s1Pim(
	.param .u64 .ptr .align 1 _Z25cudaCheckValue1_device_s1Pim_param_0,
	.param .u64 _Z25cudaCheckValue1_device_s1Pim_param_1
)
{
	.local .align 8 .b8 	__local_depot8[8];
	.reg .b64 	%SP;
	.reg .b64 	%SPL;
	.reg .pred 	%p<91>;
	.reg .b32 	%r<61>;
	.reg .b64 	%rd<40>;

	mov.u64 	%SPL, __local_depot8;
	cvta.local.u64 	%SP, %SPL;
	ld.param.u64 	%rd22, [_Z25cudaCheckValue1_device_s1Pim_param_0];
	ld.param.u64 	%rd21, [_Z25cudaCheckValue1_device_s1Pim_param_1];
	cvta.to.global.u64 	%rd1, %rd22;
	setp.eq.s64 	%p14, %rd21, 0;
	mov.b32 	%r60, 1;
	@%p14 bra 	$L__BB8_14;
	and.b64  	%rd2, %rd21, 15;
	setp.lt.u64 	%p17, %rd21, 16;
	mov.pred 	%p90, -1;
	mov.b64 	%rd36, 0;
	@%p17 bra 	$L__BB8_4;
	and.b64  	%rd36, %rd21, -16;
	add.s64 	%rd33, %rd1, 32;
	mov.pred 	%p90, -1;
	mov.u64 	%rd34, %rd36;
$L__BB8_3:
	.pragma "nounroll";
	ld.global.u32 	%r4, [%rd33+-32];
	setp.eq.s32 	%p19, %r4, 1;
	ld.global.u32 	%r6, [%rd33+-28];
	setp.eq.s32 	%p20, %r6, 1;
	ld.global.u32 	%r8, [%rd33+-24];
	setp.eq.s32 	%p21, %r8, 1;
	ld.global.u32 	%r10, [%rd33+-20];
	setp.eq.s32 	%p22, %r10, 1;
	ld.global.u32 	%r12, [%rd33+-16];
	setp.eq.s32 	%p23, %r12, 1;
	ld.global.u32 	%r14, [%rd33+-12];
	setp.eq.s32 	%p24, %r14, 1;
	ld.global.u32 	%r16, [%rd33+-8];
	setp.eq.s32 	%p25, %r16, 1;
	ld.global.u32 	%r18, [%rd33+-4];
	setp.eq.s32 	%p26, %r18, 1;
	ld.global.u32 	%r20, [%rd33];
	setp.eq.s32 	%p27, %r20, 1;
	ld.global.u32 	%r22, [%rd33+4];
	setp.eq.s32 	%p28, %r22, 1;
	ld.global.u32 	%r24, [%rd33+8];
	setp.eq.s32 	%p29, %r24, 1;
	ld.global.u32 	%r26, [%rd33+12];
	setp.eq.s32 	%p30, %r26, 1;
	ld.global.u32 	%r28, [%rd33+16];
	setp.eq.s32 	%p31, %r28, 1;
	ld.global.u32 	%r30, [%rd33+20];
	setp.eq.s32 	%p32, %r30, 1;
	ld.global.u32 	%r32, [%rd33+24];
	setp.eq.s32 	%p33, %r32, 1;
	ld.global.u32 	%r34, [%rd33+28];
	setp.eq.s32 	%p34, %r34, 1;
	and.pred  	%p35, %p34, %p33;
	and.pred  	%p36, %p35, %p32;
	and.pred  	%p37, %p36, %p31;
	and.pred  	%p38, %p37, %p30;
	and.pred  	%p39, %p38, %p29;
	and.pred  	%p40, %p39, %p28;
	and.pred  	%p41, %p40, %p27;
	and.pred  	%p42, %p41, %p26;
	and.pred  	%p43, %p42, %p25;
	and.pred  	%p44, %p43, %p24;
	and.pred  	%p45, %p44, %p23;
	and.pred  	%p46, %p45, %p22;
	and.pred  	%p47, %p46, %p21;
	and.pred  	%p48, %p47, %p20;
	and.pred  	%p49, %p48, %p19;
	and.pred  	%p90, %p49, %p90;
	add.s64 	%rd34, %rd34, -16;
	add.s64 	%rd33, %rd33, 64;
	setp.ne.s64 	%p50, %rd34, 0;
	@%p50 bra 	$L__BB8_3;
$L__BB8_4:
	setp.eq.s64 	%p51, %rd2, 0;
	@%p51 bra 	$L__BB8_13;
	and.b64  	%rd10, %rd21, 7;
	setp.lt.u64 	%p53, %rd2, 8;
	@%p53 bra 	$L__BB8_7;
	shl.b64 	%rd24, %rd36, 2;
	add.s64 	%rd25, %rd1, %rd24;
	ld.global.u32 	%r35, [%rd25];
	setp.eq.s32 	%p54, %r35, 1;
	ld.global.u32 	%r37, [%rd25+4];
	setp.eq.s32 	%p55, %r37, 1;
	ld.global.u32 	%r39, [%rd25+8];
	setp.eq.s32 	%p56, %r39, 1;
	ld.global.u32 	%r41, [%rd25+12];
	setp.eq.s32 	%p57, %r41, 1;
	ld.global.u32 	%r43, [%rd25+16];
	setp.eq.s32 	%p58, %r43, 1;
	ld.global.u32 	%r45, [%rd25+20];
	setp.eq.s32 	%p59, %r45, 1;
	ld.global.u32 	%r47, [%rd25+24];
	setp.eq.s32 	%p60, %r47, 1;
	ld.global.u32 	%r49, [%rd25+28];
	setp.eq.s32 	%p61, %r49, 1;
	and.pred  	%p62, %p61, %p60;
	and.pred  	%p63, %p62, %p59;
	and.pred  	%p64, %p63, %p58;
	and.pred  	%p65, %p64, %p57;
	and.pred  	%p66, %p65, %p56;
	and.pred  	%p67, %p66, %p55;
	and.pred  	%p68, %p67, %p54;
	and.pred  	%p90, %p68, %p90;
	add.s64 	%rd36, %rd36, 8;
$L__BB8_7:
	setp.eq.s64 	%p69, %rd10, 0;
	@%p69 bra 	$L__BB8_13;
	and.b64  	%rd38, %rd21, 3;
	setp.lt.u64 	%p71, %rd10, 4;
	@%p71 bra 	$L__BB8_10;
	shl.b64 	%rd26, %rd36, 2;
	add.s64 	%rd27, %rd1, %rd26;
	ld.global.u32 	%r50, [%rd27];
	setp.eq.s32 	%p72, %r50, 1;
	ld.global.u32 	%r52, [%rd27+4];
	setp.eq.s32 	%p73, %r52, 1;
	ld.global.u32 	%r54, [%rd27+8];
	setp.eq.s32 	%p74, %r54, 1;
	ld.global.u32 	%r56, [%rd27+12];
	setp.eq.s32 	%p75, %r56, 1;
	and.pred  	%p76, %p75, %p74;
	and.pred  	%p77, %p76, %p73;
	and.pred  	%p78, %p77, %p72;
	and.pred  	%p90, %p78, %p90;
	add.s64 	%rd36, %rd36, 4;
$L__BB8_10:
	setp.eq.s64 	%p79, %rd38, 0;
	@%p79 bra 	$L__BB8_13;
	shl.b64 	%rd28, %rd36, 2;
	add.s64 	%rd39, %rd1, %rd28;
$L__BB8_12:
	.pragma "nounroll";
	ld.global.u32 	%r57, [%rd39];
	setp.eq.s32 	%p80, %r57, 1;
	and.pred  	%p90, %p80, %p90;
	add.s64 	%rd39, %rd39, 4;
	add.s64 	%rd38, %rd38, -1;
	setp.ne.s64 	%p81, %rd38, 0;
	@%p81 bra 	$L__BB8_12;
$L__BB8_13:
	selp.u32 	%r60, 1, 0, %p90;
$L__BB8_14:
	add.u64 	%rd29, %SP, 0;
	add.u64 	%rd30, %SPL, 0;
	st.local.u32 	[%rd30], %r60;
	mov.u64 	%rd31, $str$3;
	cvta.global.u64 	%rd32, %rd31;
	{ // callseq 3, 0
	.param .b64 param0;
	st.param.b64 	[param0], %rd32;
	.param .b64 param1;
	st.param.b64 	[param1], %rd29;
	.param .b32 retval0;
	call.uni (retval0), 
	vprintf, 
	(
	param0, 
	param1
	);
	ld.param.b32 	%r58, [retval0];
	} // callseq 3
	ret;

}
	// .globl	_Z25cudaCheckValue1_device_s2Pim
.visible .entry _Z25cudaCheckValue1_device_s2Pim(
	.param .u64 .ptr .align 1 _Z25cudaCheckValue1_device_s2Pim_param_0,
	.param .u64 _Z25cudaCheckValue1_device_s2Pim_param_1
)
{
	.local .align 8 .b8 	__local_depot9[8];
	.reg .b64 	%SP;
	.reg .b64 	%SPL;
	.reg .pred 	%p<91>;
	.reg .b32 	%r<61>;
	.reg .b64 	%rd<40>;

	mov.u64 	%SPL, __local_depot9;
	cvta.local.u64 	%SP, %SPL;
	ld.param.u64 	%rd22, [_Z25cudaCheckValue1_device_s2Pim_param_0];
	ld.param.u64 	%rd21, [_Z25cudaCheckValue1_device_s2Pim_param_1];
	cvta.to.global.u64 	%rd1, %rd22;
	setp.eq.s64 	%p14, %rd21, 0;
	mov.b32 	%r60, 1;
	@%p14 bra 	$L__BB9_14;
	and.b64  	%rd2, %rd21, 15;
	setp.lt.u64 	%p17, %rd21, 16;
	mov.pred 	%p90, -1;
	mov.b64 	%rd36, 0;
	@%p17 bra 	$L__BB9_4;
	and.b64  	%rd36, %rd21, -16;
	add.s64 	%rd33, %rd1, 32;
	mov.pred 	%p90, -1;
	mov.u64 	%rd34, %rd36;
$L__BB9_3:
	.pragma "nounroll";
	ld.global.u32 	%r4, [%rd33+-32];
	setp.eq.s32 	%p19, %r4, 1;
	ld.global.u32 	%r6, [%rd33+-28];
	setp.eq.s32 	%p20, %r6, 1;
	ld.global.u32 	%r8, [%rd33+-24];
	setp.eq.s32 	%p21, %r8, 1;
	ld.global.u32 	%r10, [%rd33+-20];
	setp.eq.s32 	%p22, %r10, 1;
	ld.global.u32 	%r12, [%rd33+-16];
	setp.eq.s32 	%p23, %r12, 1;
	ld.global.u32 	%r14, [%rd33+-12];
	setp.eq.s32 	%p24, %r14, 1;
	ld.global.u32 	%r16, [%rd33+-8];
	setp.eq.s32 	%p25, %r16, 1;
	ld.global.u32 	%r18, [%rd33+-4];
	setp.eq.s32 	%p26, %r18, 1;
	ld.global.u32 	%r20, [%rd33];
	setp.eq.s32 	%p27, %r20, 1;
	ld.global.u32 	%r22, [%rd33+4];
	setp.eq.s32 	%p28, %r22, 1;
	ld.global.u32 	%r24, [%rd33+8];
	setp.eq.s32 	%p29, %r24, 1;
	ld.global.u32 	%r26, [%rd33+12];
	setp.eq.s32 	%p30, %r26, 1;
	ld.global.u32 	%r28, [%rd33+16];
	setp.eq.s32 	%p31, %r28, 1;
	ld.global.u32 	%r30, [%rd33+20];
	setp.eq.s32 	%p32, %r30, 1;
	ld.global.u32 	%r32, [%rd33+24];
	setp.eq.s32 	%p33, %r32, 1;
	ld.global.u32 	%r34, [%rd33+28];
	setp.eq.s32 	%p34, %r34, 1;
	and.pred  	%p35, %p34, %p33;
	and.pred  	%p36, %p35, %p32;
	and.pred  	%p37, %p36, %p31;
	and.pred  	%p38, %p37, %p30;
	and.pred  	%p39, %p38, %p29;
	and.pred  	%p40, %p39, %p28;
	and.pred  	%p41, %p40, %p27;
	and.pred  	%p42, %p41, %p26;
	and.pred  	%p43, %p42, %p25;
	and.pred  	%p44, %p43, %p24;
	and.pred  	%p45, %p44, %p23;
	and.pred  	%p46, %p45, %p22;
	and.pred  	%p47, %p46, %p21;
	and.pred  	%p48, %p47, %p20;
	and.pred  	%p49, %p48, %p19;
	and.pred  	%p90, %p49, %p90;
	add.s64 	%rd34, %rd34, -16;
	add.s64 	%rd33, %rd33, 64;
	setp.ne.s64 	%p50, %rd34, 0;
	@%p50 bra 	$L__BB9_3;
$L__BB9_4:
	setp.eq.s64 	%p51, %rd2, 0;
	@%p51 bra 	$L__BB9_13;
	and.b64  	%rd10, %rd21, 7;
	setp.lt.u64 	%p53, %rd2, 8;
	@%p53 bra 	$L__BB9_7;
	shl.b64 	%rd24, %rd36, 2;
	add.s64 	%rd25, %rd1, %rd24;
	ld.global.u32 	%r35, [%rd25];
	setp.eq.s32 	%p54, %r35, 1;
	ld.global.u32 	%r37, [%rd25+4];
	setp.eq.s32 	%p55, %r37, 1;
	ld.global.u32 	%r39, [%rd25+8];
	setp.eq.s32 	%p56, %r39, 1;
	ld.global.u32 	%r41, [%rd25+12];
	setp.eq.s32 	%p57, %r41, 1;
	ld.global.u32 	%r43, [%rd25+16];
	setp.eq.s32 	%p58, %r43, 1;
	ld.global.u32 	%r45, [%rd25+20];
	setp.eq.s32 	%p59, %r45, 1;
	ld.global.u32 	%r47, [%rd25+24];
	setp.eq.s32 	%p60, %r47, 1;
	ld.global.u32 	%r49, [%rd25+28];
	setp.eq.s32 	%p61, %r49, 1;
	and.pred  	%p62, %p61, %p60;
	and.pred  	%p63, %p62, %p59;
	and.pred  	%p64, %p63, %p58;
	and.pred  	%p65, %p64, %p57;
	and.pred  	%p66, %p65, %p56;
	and.pred  	%p67, %p66, %p55;
	and.pred  	%p68, %p67, %p54;
	and.pred  	%p90, %p68, %p90;
	add.s64 	%rd36, %rd36, 8;
$L__BB9_7:
	setp.eq.s64 	%p69, %rd10, 0;
	@%p69 bra 	$L__BB9_13;
	and.b64  	%rd38, %rd21, 3;
	setp.lt.u64 	%p71, %rd10, 4;
	@%p71 bra 	$L__BB9_10;
	shl.b64 	%rd26, %rd36, 2;
	add.s64 	%rd27, %rd1, %rd26;
	ld.global.u32 	%r50, [%rd27];
	setp.eq.s32 	%p72, %r50, 1;
	ld.global.u32 	%r52, [%rd27+4];
	setp.eq.s32 	%p73, %r52, 1;
	ld.global.u32 	%r54, [%rd27+8];
	setp.eq.s32 	%p74, %r54, 1;
	ld.global.u32 	%r56, [%rd27+12];
	setp.eq.s32 	%p75, %r56, 1;
	and.pred  	%p76, %p75, %p74;
	and.pred  	%p77, %p76, %p73;
	and.pred  	%p78, %p77, %p72;
	and.pred  	%p90, %p78, %p90;
	add.s64 	%rd36, %rd36, 4;
$L__BB9_10:
	setp.eq.s64 	%p79, %rd38, 0;
	@%p79 bra 	$L__BB9_13;
	shl.b64 	%rd28, %rd36, 2;
	add.s64 	%rd39, %rd1, %rd28;
$L__BB9_12:
	.pragma "nounroll";
	ld.global.u32 	%r57, [%rd39];
	setp.eq.s32 	%p80, %r57, 1;
	and.pred  	%p90, %p80, %p90;
	add.s64 	%rd39, %rd39, 4;
	add.s64 	%rd38, %rd38, -1;
	setp.ne.s64 	%p81, %rd38, 0;
	@%p81 bra 	$L__BB9_12;
$L__BB9_13:
	selp.u32 	%r60, 1, 0, %p90;
$L__BB9_14:
	add.u64 	%rd29, %SP, 0;
	add.u64 	%rd30, %SPL, 0;
	st.local.u32 	[%rd30], %r60;
	mov.u64 	%rd31, $str$4;
	cvta.global.u64 	%rd32, %rd31;
	{ // callseq 4, 0
	.param .b64 param0;
	st.param.b64 	[param0], %rd32;
	.param .b64 param1;
	st.param.b64 	[param1], %rd29;
	.param .b32 retval0;
	call.uni (retval0), 
	vprintf, 
	(
	param0, 
	param1
	);
	ld.param.b32 	%r58, [retval0];
	} // callseq 4
	ret;

}


// ===== COMPILED SASS (sm_100) =====

	.target	sm_100

	.elftype	@"ET_EXEC"


//--------------------- .note.nv.tkinfo           --------------------------
	.section	.note.nv.tkinfo,"",@"SHT_NOTE"
	.sectionflags	@"SHF_NOTE_NV_TKINFO"
	.tkinfo
        /*0018*/ 	.word	0x00000002
        /*0030*/ 	.string	""
        /*0030*/ 	.string	"ptxas"
        /*0030*/ 	.string	"Cuda compilation tools, release 13.0, V13.0.88"
        /*0030*/ 	.string	"Build cuda_13.0.r13.0/compiler.36424714_0"
        /*0030*/ 	.string	"-arch sm_100 -m 64 "



//--------------------- .note.nv.cuinfo           --------------------------
	.section	.note.nv.cuinfo,"",@"SHT_NOTE"
	.sectionflags	@"SHF_NOTE_NV_CUINFO"
        /*0018*/ 	.short	0x0002
        /*001a*/ 	.short	0x0064
        /*001c*/ 	.short	0x0082
	.zero		2


//--------------------- .nv.info                  --------------------------
	.section	.nv.info,"",@"SHT_CUDA_INFO"
	.align	4


	//----- nvinfo : EIATTR_REGCOUNT
	.align		4
        /*0000*/ 	.byte	0x04, 0x2f
        /*0002*/ 	.short	(.L_6 - .L_5)
	.align		4
.L_5:
        /*0004*/ 	.word	index@(_Z20cudaSetValue0_devicePim)
        /*0008*/ 	.word	0x0000000e


	//----- nvinfo : EIATTR_FRAME_SIZE
	.align		4
.L_6:
        /*000c*/ 	.byte	0x04, 0x11
        /*000e*/ 	.short	(.L_8 - .L_7)
	.align		4
.L_7:
        /*0010*/ 	.word	index@(_Z20cudaSetValue0_devicePim)
        /*0014*/ 	.word	0x00000000


	//----- nvinfo : EIATTR_REGCOUNT
	.align		4
.L_8:
        /*0018*/ 	.byte	0x04, 0x2f
        /*001a*/ 	.short	(.L_10 - .L_9)
	.align		4
.L_9:
        /*001c*/ 	.word	index@(_Z20cudaSetValue1_devicePim)
        /*0020*/ 	.word	0x0000000f


	//----- nvinfo : EIATTR_FRAME_SIZE
	.align		4
.L_10:
        /*0024*/ 	.byte	0x04, 0x11
        /*0026*/ 	.short	(.L_12 - .L_11)
	.align		4
.L_11:
        /*0028*/ 	.word	index@(_Z20cudaSetValue1_devicePim)
        /*002c*/ 	.word	0x00000000


	//----- nvinfo : EIATTR_REGCOUNT
	.align		4
.L_12:
        /*0030*/ 	.byte	0x04, 0x2f
        /*0032*/ 	.short	(.L_14 - .L_13)
	.align		4
.L_13:
        /*0034*/ 	.word	index@(_Z20cudaSetValue2_devicePim)
        /*0038*/ 	.word	0x0000001e


	//----- nvinfo : EIATTR_FRAME_SIZE
	.align		4
.L_14:
        /*003c*/ 	.byte	0x04, 0x11
        /*003e*/ 	.short	(.L_16 - .L_15)
	.align		4
.L_15:
        /*0040*/ 	.word	index@(_Z20cudaSetValue2_devicePim)
        /*0044*/ 	.word	0x00000000


	//----- nvinfo : EIATTR_REGCOUNT
	.align		4
.L_16:
        /*0048*/ 	.byte	0x04, 0x2f
        /*004a*/ 	.short	(.L_18 - .L_17)
	.align		4
.L_17:
        /*004c*/ 	.word	index@(_Z25cudaSetValue2_device_copyPiS_m)
        /*0050*/ 	.word	0x0000000e


	//----- nvinfo : EIATTR_FRAME_SIZE
	.align		4
.L_18:
        /*0054*/ 	.byte	0x04, 0x11
        /*0056*/ 	.short	(.L_20 - .L_19)
	.align		4
.L_19:
        /*0058*/ 	.word	index@(_Z25cudaSetValue2_device_copyPiS_m)
        /*005c*/ 	.word	0x00000000


	//----- nvinfo : EIATTR_REGCOUNT
	.align		4
.L_20:
        /*0060*/ 	.byte	0x04, 0x2f
        /*0062*/ 	.short	(.L_22 - .L_21)
	.align		4
.L_21:
        /*0064*/ 	.word	index@(_Z20cudaSetValue3_devicePim)
        /*0068*/ 	.word	0x0000001a


	//----- nvinfo : EIATTR_FRAME_SIZE
	.align		4
.L_22:
        /*006c*/ 	.byte	0x04, 0x11
        /*006e*/ 	.short	(.L_24 - .L_23)
	.align		4
.L_23:
        /*0070*/ 	.word	index@(_Z20cudaSetValue3_devicePim)
        /*0074*/ 	.word	0x00000000


	//----- nvinfo : EIATTR_REGCOUNT
	.align		4
.L_24:
        /*0078*/ 	.byte	0x04, 0x2f
        /*007a*/ 	.short	(.L_26 - .L_25)
	.align		4
.L_25:
        /*007c*/ 	.word	index@(_Z25cudaSetValue3_device_copyPiS_m)
        /*0080*/ 	.word	0x0000000e


	//----- nvinfo : EIATTR_FRAME_SIZE
	.align		4
.L_26:
        /*0084*/ 	.byte	0x04, 0x11
        /*0086*/ 	.short	(.L_28 - .L_27)
	.align		4
.L_27:
        /*0088*/ 	.word	index@(_Z25cudaSetValue3_device_copyPiS_m)
        /*008c*/ 	.word	0x00000000


	//----- nvinfo : EIATTR_REGCOUNT
	.align		4
.L_28:
        /*0090*/ 	.byte	0x04, 0x2f
        /*0092*/ 	.short	(.L_30 - .L_29)
	.align		4
.L_29:
        /*0094*/ 	.word	index@(_Z22cudaCheckValue3_devicePim)
        /*0098*/ 	.word	0x0000001d


	//----- nvinfo : EIATTR_FRAME_SIZE
	.align		4
.L_30:
        /*009c*/ 	.byte	0x04, 0x11
        /*009e*/ 	.short	(.L_32 - .L_31)
	.align		4
.L_31:
        /*00a0*/ 	.word	index@(_Z22cudaCheckValue3_devicePim)
        /*00a4*/ 	.word	0x00000008


	//----- nvinfo : EIATTR_REGCOUNT
	.align		4
.L_32:
        /*00a8*/ 	.byte	0x04, 0x2f
        /*00aa*/ 	.short	(.L_34 - .L_33)
	.align		4
.L_33:
        /*00ac*/ 	.word	index@(_Z22cudaCheckValue1_devicePim)
        /*00b0*/ 	.word	0x0000001d


	//----- nvinfo : EIATTR_FRAME_SIZE
	.align		4
.L_34:
        /*00b4*/ 	.byte	0x04, 0x11
        /*00b6*/ 	.short	(.L_36 - .L_35)
	.align		4
.L_35:
        /*00b8*/ 	.word	index@(_Z22cudaCheckValue1_devicePim)
        /*00bc*/ 	.word	0x00000008


	//----- nvinfo : EIATTR_REGCOUNT
	.align		4
.L_36:
        /*00c0*/ 	.byte	0x04, 0x2f
        /*00c2*/ 	.short	(.L_38 - .L_37)
	.align		4
.L_37:
        /*00c4*/ 	.word	index@(_Z25cudaCheckValue1_device_s1Pim)
        /*00c8*/ 	.word	0x0000001d


	//----- nvinfo : EIATTR_FRAME_SIZE
	.align		4
.L_38:
        /*00cc*/ 	.byte	0x04, 0x11
        /*00ce*/ 	.short	(.L_40 - .L_39)
	.align		4
.L_39:
        /*00d0*/ 	.word	index@(_Z25cudaCheckValue1_device_s1Pim)
        /*00d4*/ 	.word	0x00000008


	//----- nvinfo : EIATTR_REGCOUNT
	.align		4
.L_40:
        /*00d8*/ 	.byte	0x04, 0x2f
        /*00da*/ 	.short	(.L_42 - .L_41)
	.align		4
.L_41:
        /*00dc*/ 	.word	index@(_Z25cudaCheckValue1_device_s2Pim)
        /*00e0*/ 	.word	0x0000001d


	//----- nvinfo : EIATTR_FRAME_SIZE
	.align		4
.L_42:
        /*00e4*/ 	.byte	0x04, 0x11
        /*00e6*/ 	.short	(.L_44 - .L_43)
	.align		4
.L_43:
        /*00e8*/ 	.word	index@(_Z25cudaCheckValue1_device_s2Pim)
        /*00ec*/ 	.word	0x00000008


	//----- nvinfo : EIATTR_MIN_STACK_SIZE
	.align		4
.L_44:
        /*00f0*/ 	.byte	0x04, 0x12
        /*00f2*/ 	.short	(.L_46 - .L_45)
	.align		4
.L_45:
        /*00f4*/ 	.word	index@(_Z25cudaCheckValue1_device_s2Pim)
        /*00f8*/ 	.word	0x00000008


	//----- nvinfo : EIATTR_MIN_STACK_SIZE
	.align		4
.L_46:
        /*00fc*/ 	.byte	0x04, 0x12
        /*00fe*/ 	.short	(.L_48 - .L_47)
	.align		4
.L_47:
        /*0100*/ 	.word	index@(_Z25cudaCheckValue1_device_s1Pim)
        /*0104*/ 	.word	0x00000008


	//----- nvinfo : EIATTR_MIN_STACK_SIZE
	.align		4
.L_48:
        /*0108*/ 	.byte	0x04, 0x12
        /*010a*/ 	.short	(.L_50 - .L_49)
	.align		4
.L_49:
        /*010c*/ 	.word	index@(_Z22cudaCheckValue1_devicePim)
        /*0110*/ 	.word	0x00000008


	//----- nvinfo : EIATTR_MIN_STACK_SIZE
	.align		4
.L_50:
        /*0114*/ 	.byte	0x04, 0x12
        /*0116*/ 	.short	(.L_52 - .L_51)
	.align		4
.L_51:
        /*0118*/ 	.word	index@(_Z22cudaCheckValue3_devicePim)
        /*011c*/ 	.word	0x00000008


	//----- nvinfo : EIATTR_MIN_STACK_SIZE
	.align		4
.L_52:
        /*0120*/ 	.byte	0x04, 0x12
        /*0122*/ 	.short	(.L_54 - .L_53)
	.align		4
.L_53:
        /*0124*/ 	.word	index@(_Z25cudaSetValue3_device_copyPiS_m)
        /*0128*/ 	.word	0x00000000


	//----- nvinfo : EIATTR_MIN_STACK_SIZE
	.align		4
.L_54:
        /*012c*/ 	.byte	0x04, 0x12
        /*012e*/ 	.short	(.L_56 - .L_55)
	.align		4
.L_55:
        /*0130*/ 	.word	index@(_Z20cudaSetValue3_devicePim)
        /*0134*/ 	.word	0x00000000


	//----- nvinfo : EIATTR_MIN_STACK_SIZE
	.align		4
.L_56:
        /*0138*/ 	.byte	0x04, 0x12
        /*013a*/ 	.short	(.L_58 - .L_57)
	.align		4
.L_57:
        /*013c*/ 	.word	index@(_Z25cudaSetValue2_device_copyPiS_m)
        /*0140*/ 	.word	0x00000000


	//----- nvinfo : EIATTR_MIN_STACK_SIZE
	.align		4
.L_58:
        /*0144*/ 	.byte	0x04, 0x12
        /*0146*/ 	.short	(.L_60 - .L_59)
	.align		4
.L_59:
        /*0148*/ 	.word	index@(_Z20cudaSetValue2_devicePim)
        /*014c*/ 	.word	0x00000000


	//----- nvinfo : EIATTR_MIN_STACK_SIZE
	.align		4
.L_60:
        /*0150*/ 	.byte	0x04, 0x12
        /*0152*/ 	.short	(.L_62 - .L_61)
	.align		4
.L_61:
        /*0154*/ 	.word	index@(_Z20cudaSetValue1_devicePim)
        /*0158*/ 	.word	0x00000000


	//----- nvinfo : EIATTR_MIN_STACK_SIZE
	.align		4
.L_62:
        /*015c*/ 	.byte	0x04, 0x12
        /*015e*/ 	.short	(.L_64 - .L_63)
	.align		4
.L_63:
        /*0160*/ 	.word	index@(_Z20cudaSetValue0_devicePim)
        /*0164*/ 	.word	0x00000000
.L_64:


//--------------------- .nv.compat                --------------------------
	.section	.nv.compat,"",@"SHT_CUDA_COMPAT_INFO"
	.align	4
        /*0000*/ 	.byte	0x02, 0x09, 0x00, 0x00, 0x02, 0x02, 0x01, 0x00, 0x02, 0x05, 0x05, 0x00, 0x03, 0x07, 0x01, 0x01
        /*0010*/ 	.byte	0x02, 0x03, 0x00, 0x00, 0x02, 0x06, 0x01, 0x00, 0x04, 0x0b, 0x08, 0x00, 0x09, 0x00, 0x00, 0x00
        /*0020*/ 	.byte	0x00, 0x00, 0x00, 0x00


//--------------------- .nv.info._Z25cudaCheckValue1_device_s2Pim --------------------------
	.section	.nv.info._Z25cudaCheckValue1_device_s2Pim,"",@"SHT_CUDA_INFO"
	.sectionflags	@""
	.align	4


	//----- nvinfo : EIATTR_CUDA_API_VERSION
	.align		4
        /*0000*/ 	.byte	0x04, 0x37
        /*0002*/ 	.short	(.L_66 - .L_65)
.L_65:
        /*0004*/ 	.word	0x00000082


	//----- nvinfo : EIATTR_KPARAM_INFO
	.align		4
.L_66:
        /*0008*/ 	.byte	0x04, 0x17
        /*000a*/ 	.short	(.L_68 - .L_67)
.L_67:
        /*000c*/ 	.word	0x00000000
        /*0010*/ 	.short	0x0001
        /*0012*/ 	.short	0x0008
        /*0014*/ 	.byte	0x00, 0xf0, 0x21, 0x00


	//----- nvinfo : EIATTR_KPARAM_INFO
	.align		4
.L_68:
        /*0018*/ 	.byte	0x04, 0x17
        /*001a*/ 	.short	(.L_70 - .L_69)
.L_69:
        /*001c*/ 	.word	0x00000000
        /*0020*/ 	.short	0x0000
        /*0022*/ 	.short	0x0000
        /*0024*/ 	.byte	0x00, 0xf5, 0x21, 0x00


	//----- nvinfo : EIATTR_SPARSE_MMA_MASK
	.align		4
.L_70:
        /*0028*/ 	.byte	0x03, 0x50
        /*002a*/ 	.short	0x0000


	//----- nvinfo : EIATTR_MAXREG_COUNT
	.align		4
        /*002c*/ 	.byte	0x03, 0x1b
        /*002e*/ 	.short	0x00ff


	//----- nvinfo : EIATTR_EXTERNS
	.align		4
        /*0030*/ 	.byte	0x04, 0x0f
        /*0032*/ 	.short	(.L_72 - .L_71)


	//   ....[0]....
	.align		4
.L_71:
        /*0034*/ 	.word	index@(vprintf)


	//----- nvinfo : EIATTR_MERCURY_ISA_VERSION
	.align		4
.L_72:
        /*0038*/ 	.byte	0x03, 0x5f
        /*003a*/ 	.short	0x0101


	//----- nvinfo : EIATTR_VRC_CTA_INIT_COUNT
	.align		4
        /*003c*/ 	.byte	0x02, 0x4a
	.zero		1
	.zero		1


	//----- nvinfo : EIATTR_SYSCALL_OFFSETS
	.align		4
        /*0040*/ 	.byte	0x04, 0x46
        /*0042*/ 	.short	(.L_74 - .L_73)


	//   ....[0]....
.L_73:
        /*0044*/ 	.word	0x000008e0


	//----- nvinfo : EIATTR_EXIT_INSTR_OFFSETS
	.align		4
.L_74:
        /*0048*/ 	.byte	0x04, 0x1c
        /*004a*/ 	.short	(.L_76 - .L_75)


	//   ....[0]....
.L_75:
        /*004c*/ 	.word	0x000008f0


	//----- nvinfo : EIATTR_CBANK_PARAM_SIZE
	.align		4
.L_76:
        /*0050*/ 	.byte	0x03, 0x19
        /*0052*/ 	.short	0x0010


	//----- nvinfo : EIATTR_PARAM_CBANK
	.align		4
        /*0054*/ 	.byte	0x04, 0x0a
        /*0056*/ 	.short	(.L_78 - .L_77)
	.align		4
.L_77:
        /*0058*/ 	.word	index@(.nv.constant0._Z25cudaCheckValue1_device_s2Pim)
        /*005c*/ 	.short	0x0380
        /*005e*/ 	.short	0x0010


	//----- nvinfo : EIATTR_SW_WAR
	.align		4
.L_78:
        /*0060*/ 	.byte	0x04, 0x36
        /*0062*/ 	.short	(.L_80 - .L_79)
.L_79:
        /*0064*/ 	.word	0x00000008
.L_80:


//--------------------- .nv.info._Z25cudaCheckValue1_device_s1Pim --------------------------
	.section	.nv.info._Z25cudaCheckValue1_device_s1Pim,"",@"SHT_CUDA_INFO"
	.sectionflags	@""
	.align	4


	//----- nvinfo : EIATTR_CUDA_API_VERSION
	.align		4
        /*0000*/ 	.byte	0x04, 0x37
        /*0002*/ 	.short	(.L_82 - .L_81)
.L_81:
        /*0004*/ 	.word	0x00000082


	//----- nvinfo : EIATTR_KPARAM_INFO
	.align		4
.L_82:
        /*0008*/ 	.byte	0x04, 0x17
        /*000a*/ 	.short	(.L_84 - .L_83)
.L_83:
        /*000c*/ 	.word	0x00000000
        /*0010*/ 	.short	0x0001
        /*0012*/ 	.short	0x0008
        /*0014*/ 	.byte	0x00, 0xf0, 0x21, 0x00


	//----- nvinfo : EIATTR_KPARAM_INFO
	.align		4
.L_84:
        /*0018*/ 	.byte	0x04, 0x17
        /*001a*/ 	.short	(.L_86 - .L_85)
.L_85:
        /*001c*/ 	.word	0x00000000
        /*0020*/ 	.short	0x0000
        /*0022*/ 	.short	0x0000
        /*0024*/ 	.byte	0x00, 0xf5, 0x21, 0x00


	//----- nvinfo : EIATTR_SPARSE_MMA_MASK
	.align		4
.L_86:
        /*0028*/ 	.byte	0x03, 0x50
        /*002a*/ 	.short	0x0000


	//----- nvinfo : EIATTR_MAXREG_COUNT
	.align		4
        /*002c*/ 	.byte	0x03, 0x1b
        /*002e*/ 	.short	0x00ff


	//----- nvinfo : EIATTR_EXTERNS
	.align		4
        /*0030*/ 	.byte	0x04, 0x0f
        /*0032*/ 	.short	(.L_88 - .L_87)


	//   ....[0]....
	.align		4
.L_87:
        /*0034*/ 	.word	index@(vprintf)


	//----- nvinfo : EIATTR_MERCURY_ISA_VERSION
	.align		4
.L_88:
        /*0038*/ 	.byte	0x03, 0x5f
        /*003a*/ 	.short	0x0101


	//----- nvinfo : EIATTR_VRC_CTA_INIT_COUNT
	.align		4
        /*003c*/ 	.byte	0x02, 0x4a
	.zero		1
	.zero		1


	//----- nvinfo : EIATTR_SYSCALL_OFFSETS
	.align		4
        /*0040*/ 	.byte	0x04, 0x46
        /*0042*/ 	.short	(.L_90 - .L_89)


	//   ....[0]....
.L_89:
        /*0044*/ 	.word	0x000008e0


	//----- nvinfo : EIATTR_EXIT_INSTR_OFFSETS
	.align		4
.L_90:
        /*0048*/ 	.byte	0x04, 0x1c
        /*004a*/ 	.short	(.L_92 - .L_91)


	//   ....[0]....
.L_91:
        /*004c*/ 	.word	0x000008f0


	//----- nvinfo : EIATTR_CBANK_PARAM_SIZE
	.align		4
.L_92:
        /*0050*/ 	.byte	0x03, 0x19
        /*0052*/ 	.short	0x0010


	//----- nvinfo : EIATTR_PARAM_CBANK
	.align		4
        /*0054*/ 	.byte	0x04, 0x0a
        /*0056*/ 	.short	(.L_94 - .L_93)
	.align		4
.L_93:
        /*0058*/ 	.word	index@(.nv.constant0._Z25cudaCheckValue1_device_s1Pim)
        /*005c*/ 	.short	0x0380
        /*005e*/ 	.short	0x0010


	//----- nvinfo : EIATTR_SW_WAR
	.align		4
.L_94:
        /*0060*/ 	.byte	0x04, 0x36
        /*0062*/ 	.short	(.L_96 - .L_95)
.L_95:
        /*0064*/ 	.word	0x00000008
.L_96:


//--------------------- .nv.info._Z22cudaCheckValue1_devicePim --------------------------
	.section	.nv.info._Z22cudaCheckValue1_devicePim,"",@"SHT_CUDA_INFO"
	.sectionflags	@""
	.align	4


	//----- nvinfo : EIATTR_CUDA_API_VERSION
	.align		4
        /*0000*/ 	.byte	0x04, 0x37
        /*0002*/ 	.short	(.L_98 - .L_97)
.L_97:
        /*0004*/ 	.word	0x00000082


	//----- nvinfo : EIATTR_KPARAM_INFO
	.align		4
.L_98:
        /*0008*/ 	.byte	0x04, 0x17
        /*000a*/ 	.short	(.L_100 - .L_99)
.L_99:
        /*000c*/ 	.word	0x00000000
        /*0010*/ 	.short	0x0001
        /*0012*/ 	.short	0x0008
        /*0014*/ 	.byte	0x00, 0xf0, 0x21, 0x00


	//----- nvinfo : EIATTR_KPARAM_INFO
	.align		4
.L_100:
        /*0018*/ 	.byte	0x04, 0x17
        /*001a*/ 	.short	(.L_102 - .L_101)
.L_101:
        /*001c*/ 	.word	0x00000000
        /*0020*/ 	.short	0x0000
        /*0022*/ 	.short	0x0000
        /*0024*/ 	.byte	0x00, 0xf5, 0x21, 0x00


	//----- nvinfo : EIATTR_SPARSE_MMA_MASK
	.align		4
.L_102:
        /*0028*/ 	.byte	0x03, 0x50
        /*002a*/ 	.short	0x0000


	//----- nvinfo : EIATTR_MAXREG_COUNT
	.align		4
        /*002c*/ 	.byte	0x03, 0x1b
        /*002e*/ 	.short	0x00ff


	//----- nvinfo : EIATTR_EXTERNS
	.align		4
        /*0030*/ 	.byte	0x04, 0x0f
        /*0032*/ 	.short	(.L_104 - .L_103)


	//   ....[0]....
	.align		4
.L_103:
        /*0034*/ 	.word	index@(vprintf)


	//----- nvinfo : EIATTR_MERCURY_ISA_VERSION
	.align		4
.L_104:
        /*0038*/ 	.byte	0x03, 0x5f
        /*003a*/ 	.short	0x0101


	//----- nvinfo : EIATTR_VRC_CTA_INIT_COUNT
	.align		4
        /*003c*/ 	.byte	0x02, 0x4a
	.zero		1
	.zero		1


	//----- nvinfo : EIATTR_SYSCALL_OFFSETS
	.align		4
        /*0040*/ 	.byte	0x04, 0x46
        /*0042*/ 	.short	(.L_106 - .L_105)


	//   ....[0]....
.L_105:
        /*0044*/ 	.word	0x000008e0


	//----- nvinfo : EIATTR_EXIT_INSTR_OFFSETS
	.align		4
.L_106:
        /*0048*/ 	.byte	0x04, 0x1c
        /*004a*/ 	.short	(.L_108 - .L_107)


	//   ....[0]....
.L_107:
        /*004c*/ 	.word	0x000008f0


	//----- nvinfo : EIATTR_CBANK_PARAM_SIZE
	.align		4
.L_108:
        /*0050*/ 	.byte	0x03, 0x19
        /*0052*/ 	.short	0x0010


	//----- nvinfo : EIATTR_PARAM_CBANK
	.align		4
        /*0054*/ 	.byte	0x04, 0x0a
        /*0056*/ 	.short	(.L_110 - .L_109)
	.align		4
.L_109:
        /*0058*/ 	.word	index@(.nv.constant0._Z22cudaCheckValue1_devicePim)
        /*005c*/ 	.short	0x0380
        /*005e*/ 	.short	0x0010


	//----- nvinfo : EIATTR_SW_WAR
	.align		4
.L_110:
        /*0060*/ 	.byte	0x04, 0x36
        /*0062*/ 	.short	(.L_112 - .L_111)
.L_111:
        /*0064*/ 	.word	0x00000008
.L_112:


//--------------------- .nv.info._Z22cudaCheckValue3_devicePim --------------------------
	.section	.nv.info._Z22cudaCheckValue3_devicePim,"",@"SHT_CUDA_INFO"
	.sectionflags	@""
	.align	4


	//----- nvinfo : EIATTR_CUDA_API_VERSION
	.align		4
        /*0000*/ 	.byte	0x04, 0x37
        /*0002*/ 	.short	(.L_114 - .L_113)
.L_113:
        /*0004*/ 	.word	0x00000082


	//----- nvinfo : EIATTR_KPARAM_INFO
	.align		4
.L_114:
        /*0008*/ 	.byte	0x04, 0x17
        /*000a*/ 	.short	(.L_116 - .L_115)
.L_115:
        /*000c*/ 	.word	0x00000000
        /*0010*/ 	.short	0x0001
        /*0012*/ 	.short	0x0008
        /*0014*/ 	.byte	0x00, 0xf0, 0x21, 0x00


	//----- nvinfo : EIATTR_KPARAM_INFO
	.align		4
.L_116:
        /*0018*/ 	.byte	0x04, 0x17
        /*001a*/ 	.short	(.L_118 - .L_117)
.L_117:
        /*001c*/ 	.word	0x00000000
        /*0020*/ 	.short	0x0000
        /*0022*/ 	.short	0x0000
        /*0024*/ 	.byte	0x00, 0xf5, 0x21, 0x00


	//----- nvinfo : EIATTR_SPARSE_MMA_MASK
	.align		4
.L_118:
        /*0028*/ 	.byte	0x03, 0x50
        /*002a*/ 	.short	0x0000


	//----- nvinfo : EIATTR_MAXREG_COUNT
	.align		4
        /*002c*/ 	.byte	0x03, 0x1b
        /*002e*/ 	.short	0x00ff


	//----- nvinfo : EIATTR_EXTERNS
	.align		4
        /*0030*/ 	.byte	0x04, 0x0f
        /*0032*/ 	.short	(.L_120 - .L_119)


	//   ....[0]....
	.align		4
.L_119:
        /*0034*/ 	.word	index@(vprintf)


	//----- nvinfo : EIATTR_MERCURY_ISA_VERSION
	.align		4
.L_120:
        /*0038*/ 	.byte	0x03, 0x5f
        /*003a*/ 	.short	0x0101


	//----- nvinfo : EIATTR_VRC_CTA_INIT_COUNT
	.align		4
        /*003c*/ 	.byte	0x02, 0x4a
	.zero		1
	.zero		1


	//----- nvinfo : EIATTR_SYSCALL_OFFSETS
	.align		4
        /*0040*/ 	.byte	0x04, 0x46
        /*0042*/ 	.short	(.L_122 - .L_121)


	//   ....[0]....
.L_121:
        /*0044*/ 	.word	0x000008e0


	//----- nvinfo : EIATTR_EXIT_INSTR_OFFSETS
	.align		4
.L_122:
        /*0048*/ 	.byte	0x04, 0x1c
        /*004a*/ 	.short	(.L_124 - .L_123)


	//   ....[0]....
.L_123:
        /*004c*/ 	.word	0x000008f0


	//----- nvinfo : EIATTR_CBANK_PARAM_SIZE
	.align		4
.L_124:
        /*0050*/ 	.byte	0x03, 0x19
        /*0052*/ 	.short	0x0010


	//----- nvinfo : EIATTR_PARAM_CBANK
	.align		4
        /*0054*/ 	.byte	0x04, 0x0a
        /*0056*/ 	.short	(.L_126 - .L_125)
	.align		4
.L_125:
        /*0058*/ 	.word	index@(.nv.constant0._Z22cudaCheckValue3_devicePim)
        /*005c*/ 	.short	0x0380
        /*005e*/ 	.short	0x0010


	//----- nvinfo : EIATTR_SW_WAR
	.align		4
.L_126:
        /*0060*/ 	.byte	0x04, 0x36
        /*0062*/ 	.short	(.L_128 - .L_127)
.L_127:
        /*0064*/ 	.word	0x00000008
.L_128:


//--------------------- .nv.info._Z25cudaSetValue3_device_copyPiS_m --------------------------
	.section	.nv.info._Z25cudaSetValue3_device_copyPiS_m,"",@"SHT_CUDA_INFO"
	.sectionflags	@""
	.align	4


	//----- nvinfo : EIATTR_CUDA_API_VERSION
	.align		4
        /*0000*/ 	.byte	0x04, 0x37
        /*0002*/ 	.short	(.L_130 - .L_129)
.L_129:
        /*0004*/ 	.word	0x00000082


	//----- nvinfo : EIATTR_KPARAM_INFO
	.align		4
.L_130:
        /*0008*/ 	.byte	0x04, 0x17
        /*000a*/ 	.short	(.L_132 - .L_131)
.L_131:
        /*000c*/ 	.word	0x00000000
        /*0010*/ 	.short	0x0002
        /*0012*/ 	.short	0x0010
        /*0014*/ 	.byte	0x00, 0xf0, 0x21, 0x00


	//----- nvinfo : EIATTR_KPARAM_INFO
	.align		4
.L_132:
        /*0018*/ 	.byte	0x04, 0x17
        /*001a*/ 	.short	(.L_134 - .L_133)
.L_133:
        /*001c*/ 	.word	0x00000000
        /*0020*/ 	.short	0x0001
        /*0022*/ 	.short	0x0008
        /*0024*/ 	.byte	0x00, 0xf5, 0x21, 0x00


	//----- nvinfo : EIATTR_KPARAM_INFO
	.align		4
.L_134:
        /*0028*/ 	.byte	0x04, 0x17
        /*002a*/ 	.short	(.L_136 - .L_135)
.L_135:
        /*002c*/ 	.word	0x00000000
        /*0030*/ 	.short	0x0000
        /*0032*/ 	.short	0x0000
        /*0034*/ 	.byte	0x00, 0xf5, 0x21, 0x00


	//----- nvinfo : EIATTR_SPARSE_MMA_MASK
	.align		4
.L_136:
        /*0038*/ 	.byte	0x03, 0x50
        /*003a*/ 	.short	0x0000


	//----- nvinfo : EIATTR_MAXREG_COUNT
	.align		4
        /*003c*/ 	.byte	0x03, 0x1b
        /*003e*/ 	.short	0x00ff


	//----- nvinfo : EIATTR_MERCURY_ISA_VERSION
	.align		4
        /*0040*/ 	.byte	0x03, 0x5f
        /*0042*/ 	.short	0x0101


	//----- nvinfo : EIATTR_VRC_CTA_INIT_COUNT
	.align		4
        /*0044*/ 	.byte	0x02, 0x4a
	.zero		1
	.zero		1


	//----- nvinfo : EIATTR_EXIT_INSTR_OFFSETS
	.align		4
        /*0048*/ 	.byte	0x04, 0x1c
        /*004a*/ 	.short	(.L_138 - .L_137)


	//   ....[0]....
.L_137:
        /*004c*/ 	.word	0x00000040


	//   ....[1]....
        /*0050*/ 	.word	0x00000660


	//   ....[2]....
        /*0054*/ 	.word	0x000009b0


	//   ....[3]....
        /*0058*/ 	.word	0x00000c00


	//   ....[4]....
        /*005c*/ 	.word	0x00000d90


	//----- nvinfo : EIATTR_CBANK_PARAM_SIZE
	.align		4
.L_138:
        /*0060*/ 	.byte	0x03, 0x19
        /*0062*/ 	.short	0x0018


	//----- nvinfo : EIATTR_PARAM_CBANK
	.align		4
        /*0064*/ 	.byte	0x04, 0x0a
        /*0066*/ 	.short	(.L_140 - .L_139)
	.align		4
.L_139:
        /*0068*/ 	.word	index@(.nv.constant0._Z25cudaSetValue3_device_copyPiS_m)
        /*006c*/ 	.short	0x0380
        /*006e*/ 	.short	0x0018


	//----- nvinfo : EIATTR_SW_WAR
	.align		4
.L_140:
        /*0070*/ 	.byte	0x04, 0x36
        /*0072*/ 	.short	(.L_142 - .L_141)
.L_141:
        /*0074*/ 	.word	0x00000008
.L_142:


//--------------------- .nv.info._Z20cudaSetValue3_devicePim --------------------------
	.section	.nv.info._Z20cudaSetValue3_devicePim,"",@"SHT_CUDA_INFO"
	.sectionflags	@""
	.align	4


	//----- nvinfo : EIATTR_CUDA_API_VERSION
	.align		4
        /*0000*/ 	.byte	0x04, 0x37
        /*0002*/ 	.short	(.L_144 - .L_143)
.L_143:
        /*0004*/ 	.word	0x00000082


	//----- nvinfo : EIATTR_KPARAM_INFO
	.align		4
.L_144:
        /*0008*/ 	.byte	0x04, 0x17
        /*000a*/ 	.short	(.L_146 - .L_145)
.L_145:
        /*000c*/ 	.word	0x00000000
        /*0010*/ 	.short	0x0001
        /*0012*/ 	.short	0x0008
        /*0014*/ 	.byte	0x00, 0xf0, 0x21, 0x00


	//----- nvinfo : EIATTR_KPARAM_INFO
	.align		4
.L_146:
        /*0018*/ 	.byte	0x04, 0x17
        /*001a*/ 	.short	(.L_148 - .L_147)
.L_147:
        /*001c*/ 	.word	0x00000000
        /*0020*/ 	.short	0x0000
        /*0022*/ 	.short	0x0000
        /*0024*/ 	.byte	0x00, 0xf5, 0x21, 0x00


	//----- nvinfo : EIATTR_SPARSE_MMA_MASK
	.align		4
.L_148:
        /*0028*/ 	.byte	0x03, 0x50
        /*002a*/ 	.short	0x0000


	//----- nvinfo : EIATTR_MAXREG_COUNT
	.align		4
        /*002c*/ 	.byte	0x03, 0x1b
        /*002e*/ 	.short	0x00ff


	//----- nvinfo : EIATTR_MERCURY_ISA_VERSION
	.align		4
        /*0030*/ 	.byte	0x03, 0x5f
        /*0032*/ 	.short	0x0101


	//----- nvinfo : EIATTR_VRC_CTA_INIT_COUNT
	.align		4
        /*0034*/ 	.byte	0x02, 0x4a
	.zero		1
	.zero		1


	//----- nvinfo : EIATTR_EXIT_INSTR_OFFSETS
	.align		4
        /*0038*/ 	.byte	0x04, 0x1c
        /*003a*/ 	.short	(.L_150 - .L_149)


	//   ....[0]....
.L_149:
        /*003c*/ 	.word	0x00000040


	//   ....[1]....
        /*0040*/ 	.word	0x00000600


	//   ....[2]....
        /*0044*/ 	.word	0x000008f0


	//   ....[3]....
        /*0048*/ 	.word	0x00000ae0


	//   ....[4]....
        /*004c*/ 	.word	0x00000c10


	//----- nvinfo : EIATTR_CBANK_PARAM_SIZE
	.align		4
.L_150:
        /*0050*/ 	.byte	0x03, 0x19
        /*0052*/ 	.short	0x0010


	//----- nvinfo : EIATTR_PARAM_CBANK
	.align		4
        /*0054*/ 	.byte	0x04, 0x0a
        /*0056*/ 	.short	(.L_152 - .L_151)
	.align		4
.L_151:
        /*0058*/ 	.word	index@(.nv.constant0._Z20cudaSetValue3_devicePim)
        /*005c*/ 	.short	0x0380
        /*005e*/ 	.short	0x0010


	//----- nvinfo : EIATTR_SW_WAR
	.align		4
.L_152:
        /*0060*/ 	.byte	0x04, 0x36
        /*0062*/ 	.short	(.L_154 - .L_153)
.L_153:
        /*0064*/ 	.word	0x00000008
.L_154:


//--------------------- .nv.info._Z25cudaSetValue2_device_copyPiS_m --------------------------
	.section	.nv.info._Z25cudaSetValue2_device_copyPiS_m,"",@"SHT_CUDA_INFO"
	.sectionflags	@""
	.align	4


	//----- nvinfo : EIATTR_CUDA_API_VERSION
	.align		4
        /*0000*/ 	.byte	0x04, 0x37
        /*0002*/ 	.short	(.L_156 - .L_155)
.L_155:
        /*0004*/ 	.word	0x00000082


	//----- nvinfo : EIATTR_KPARAM_INFO
	.align		4
.L_156:
        /*0008*/ 	.byte	0x04, 0x17
        /*000a*/ 	.short	(.L_158 - .L_157)
.L_157:
        /*000c*/ 	.word	0x00000000
        /*0010*/ 	.short	0x0002
        /*0012*/ 	.short	0x0010
        /*0014*/ 	.byte	0x00, 0xf0, 0x21, 0x00


	//----- nvinfo : EIATTR_KPARAM_INFO
	.align		4
.L_158:
        /*0018*/ 	.byte	0x04, 0x17
        /*001a*/ 	.short	(.L_160 - .L_159)
.L_159:
        /*001c*/ 	.word	0x00000000
        /*0020*/ 	.short	0x0001
        /*0022*/ 	.short	0x0008
        /*0024*/ 	.byte	0x00, 0xf5, 0x21, 0x00


	//----- nvinfo : EIATTR_KPARAM_INFO
	.align		4
.L_160:
        /*0028*/ 	.byte	0x04, 0x17
        /*002a*/ 	.short	(.L_162 - .L_161)
.L_161:
        /*002c*/ 	.word	0x00000000
        /*0030*/ 	.short	0x0000
        /*0032*/ 	.short	0x0000
        /*0034*/ 	.byte	0x00, 0xf5, 0x21, 0x00


	//----- nvinfo : EIATTR_SPARSE_MMA_MASK
	.align		4
.L_162:
        /*0038*/ 	.byte	0x03, 0x50
        /*003a*/ 	.short	0x0000


	//----- nvinfo : EIATTR_MAXREG_COUNT
	.align		4
        /*003c*/ 	.byte	0x03, 0x1b
        /*003e*/ 	.short	0x00ff


	//----- nvinfo : EIATTR_MERCURY_ISA_VERSION
	.align		4
        /*0040*/ 	.byte	0x03, 0x5f
        /*0042*/ 	.short	0x0101


	//----- nvinfo : EIATTR_VRC_CTA_INIT_COUNT
	.align		4
        /*0044*/ 	.byte	0x02, 0x4a
	.zero		1
	.zero		1


	//----- nvinfo : EIATTR_EXIT_INSTR_OFFSETS
	.align		4
        /*0048*/ 	.byte	0x04, 0x1c
        /*004a*/ 	.short	(.L_164 - .L_163)


	//   ....[0]....
.L_163:
        /*004c*/ 	.word	0x00000040


	//   ....[1]....
        /*0050*/ 	.word	0x00000660


	//   ....[2]....
        /*0054*/ 	.word	0x000009b0


	//   ....[3]....
        /*0058*/ 	.word	0x00000c00


	//   ....[4]....
        /*005c*/ 	.word	0x00000d90


	//----- nvinfo : EIATTR_CBANK_PARAM_SIZE
	.align		4
.L_164:
        /*0060*/ 	.byte	0x03, 0x19
        /*0062*/ 	.short	0x0018


	//----- nvinfo : EIATTR_PARAM_CBANK
	.align		4
        /*0064*/ 	.byte	0x04, 0x0a
        /*0066*/ 	.short	(.L_166 - .L_165)
	.align		4
.L_165:
        /*0068*/ 	.word	index@(.nv.constant0._Z25cudaSetValue2_device_copyPiS_m)
        /*006c*/ 	.short	0x0380
        /*006e*/ 	.short	0x0018


	//----- nvinfo : EIATTR_SW_WAR
	.align		4
.L_166:
        /*0070*/ 	.byte	0x04, 0x36
        /*0072*/ 	.short	(.L_168 - .L_167)
.L_167:
        /*0074*/ 	.word	0x00000008
.L_168:


//--------------------- .nv.info._Z20cudaSetValue2_devicePim --------------------------
	.section	.nv.info._Z20cudaSetValue2_devicePim,"",@"SHT_CUDA_INFO"
	.sectionflags	@""
	.align	4


	//----- nvinfo : EIATTR_CUDA_API_VERSION
	.align		4
        /*0000*/ 	.byte	0x04, 0x37
        /*0002*/ 	.short	(.L_170 - .L_169)
.L_169:
        /*0004*/ 	.word	0x00000082


	//----- nvinfo : EIATTR_KPARAM_INFO
	.align		4
.L_170:
        /*0008*/ 	.byte	0x04, 0x17
        /*000a*/ 	.short	(.L_172 - .L_171)
.L_171:
        /*000c*/ 	.word	0x00000000
        /*0010*/ 	.short	0x0001
        /*0012*/ 	.short	0x0008
        /*0014*/ 	.byte	0x00, 0xf0, 0x21, 0x00


	//----- nvinfo : EIATTR_KPARAM_INFO
	.align		4
.L_172:
        /*0018*/ 	.byte	0x04, 0x17
        /*001a*/ 	.short	(.L_174 - .L_173)
.L_173:
        /*001c*/ 	.word	0x00000000
        /*0020*/ 	.short	0x0000
        /*0022*/ 	.short	0x0000
        /*0024*/ 	.byte	0x00, 0xf5, 0x21, 0x00


	//----- nvinfo : EIATTR_SPARSE_MMA_MASK
	.align		4
.L_174:
        /*0028*/ 	.byte	0x03, 0x50
        /*002a*/ 	.short	0x0000


	//----- nvinfo : EIATTR_MAXREG_COUNT
	.align		4
        /*002c*/ 	.byte	0x03, 0x1b
        /*002e*/ 	.short	0x00ff


	//----- nvinfo : EIATTR_EXTERNS
	.align		4
        /*0030*/ 	.byte	0x04, 0x0f
        /*0032*/ 	.short	(.L_176 - .L_175)


	//   ....[0]....
	.align		4
.L_175:
        /*0034*/ 	.word	index@(vprintf)


	//----- nvinfo : EIATTR_MERCURY_ISA_VERSION
	.align		4
.L_176:
        /*0038*/ 	.byte	0x03, 0x5f
        /*003a*/ 	.short	0x0101


	//----- nvinfo : EIATTR_VRC_CTA_INIT_COUNT
	.align		4
        /*003c*/ 	.byte	0x02, 0x4a
	.zero		1
	.zero		1


	//----- nvinfo : EIATTR_SYSCALL_OFFSETS
	.align		4
        /*0040*/ 	.byte	0x04, 0x46
        /*0042*/ 	.short	(.L_178 - .L_177)


	//   ....[0]....
.L_177:
        /*0044*/ 	.word	0x000017e0


	//----- nvinfo : EIATTR_EXIT_INSTR_OFFSETS
	.align		4
.L_178:
        /*0048*/ 	.byte	0x04, 0x1c
        /*004a*/ 	.short	(.L_180 - .L_179)


	//   ....[0]....
.L_179:
        /*004c*/ 	.word	0x00000040


	//   ....[1]....
        /*0050*/ 	.word	0x00001760


	//   ....[2]....
        /*0054*/ 	.word	0x000017f0


	//----- nvinfo : EIATTR_CBANK_PARAM_SIZE
	.align		4
.L_180:
        /*0058*/ 	.byte	0x03, 0x19
        /*005a*/ 	.short	0x0010


	//----- nvinfo : EIATTR_PARAM_CBANK
	.align		4
        /*005c*/ 	.byte	0x04, 0x0a
        /*005e*/ 	.short	(.L_182 - .L_181)
	.align		4
.L_181:
        /*0060*/ 	.word	index@(.nv.constant0._Z20cudaSetValue2_devicePim)
        /*0064*/ 	.short	0x0380
        /*0066*/ 	.short	0x0010


	//----- nvinfo : EIATTR_SW_WAR
	.align		4
.L_182:
        /*0068*/ 	.byte	0x04, 0x36
        /*006a*/ 	.short	(.L_184 - .L_183)
.L_183:
        /*006c*/ 	.word	0x00000008
.L_184:


//--------------------- .nv.info._Z20cudaSetValue1_devicePim --------------------------
	.section	.nv.info._Z20cudaSetValue1_devicePim,"",@"SHT_CUDA_INFO"
	.sectionflags	@""
	.align	4


	//----- nvinfo : EIATTR_CUDA_API_VERSION
	.align		4
        /*0000*/ 	.byte	0x04, 0x37
        /*0002*/ 	.short	(.L_186 - .L_185)
.L_185:
        /*0004*/ 	.word	0x00000082


	//----- nvinfo : EIATTR_KPARAM_INFO
	.align		4
.L_186:
        /*0008*/ 	.byte	0x04, 0x17
        /*000a*/ 	.short	(.L_188 - .L_187)
.L_187:
        /*000c*/ 	.word	0x00000000
        /*0010*/ 	.short	0x0001
        /*0012*/ 	.short	0x0008
        /*0014*/ 	.byte	0x00, 0xf0, 0x21, 0x00


	//----- nvinfo : EIATTR_KPARAM_INFO
	.align		4
.L_188:
        /*0018*/ 	.byte	0x04, 0x17
        /*001a*/ 	.short	(.L_190 - .L_189)
.L_189:
        /*001c*/ 	.word	0x00000000
        /*0020*/ 	.short	0x0000
        /*0022*/ 	.short	0x0000
        /*0024*/ 	.byte	0x00, 0xf5, 0x21, 0x00


	//----- nvinfo : EIATTR_SPARSE_MMA_MASK
	.align		4
.L_190:
        /*0028*/ 	.byte	0x03, 0x50
        /*002a*/ 	.short	0x0000


	//----- nvinfo : EIATTR_MAXREG_COUNT
	.align		4
        /*002c*/ 	.byte	0x03, 0x1b
        /*002e*/ 	.short	0x00ff


	//----- nvinfo : EIATTR_MERCURY_ISA_VERSION
	.align		4
        /*0030*/ 	.byte	0x03, 0x5f
        /*0032*/ 	.short	0x0101


	//----- nvinfo : EIATTR_VRC_CTA_INIT_COUNT
	.align		4
        /*0034*/ 	.byte	0x02, 0x4a
	.zero		1
	.zero		1


	//----- nvinfo : EIATTR_EXIT_INSTR_OFFSETS
	.align		4
        /*0038*/ 	.byte	0x04, 0x1c
        /*003a*/ 	.short	(.L_192 - .L_191)


	//   ....[0]....
.L_191:
        /*003c*/ 	.word	0x00000040


	//   ....[1]....
        /*0040*/ 	.word	0x00000710


	//----- nvinfo : EIATTR_CBANK_PARAM_SIZE
	.align		4
.L_192:
        /*0044*/ 	.byte	0x03, 0x19
        /*0046*/ 	.short	0x0010


	//----- nvinfo : EIATTR_PARAM_CBANK
	.align		4
        /*0048*/ 	.byte	0x04, 0x0a
        /*004a*/ 	.short	(.L_194 - .L_193)
	.align		4
.L_193:
        /*004c*/ 	.word	index@(.nv.constant0._Z20cudaSetValue1_devicePim)
        /*0050*/ 	.short	0x0380
        /*0052*/ 	.short	0x0010


	//----- nvinfo : EIATTR_SW_WAR
	.align		4
.L_194:
        /*0054*/ 	.byte	0x04, 0x36
        /*0056*/ 	.short	(.L_196 - .L_195)
.L_195:
        /*0058*/ 	.word	0x00000008
.L_196:


//--------------------- .nv.info._Z20cudaSetValue0_devicePim --------------------------
	.section	.nv.info._Z20cudaSetValue0_devicePim,"",@"SHT_CUDA_INFO"
	.sectionflags	@""
	.align	4


	//----- nvinfo : EIATTR_CUDA_API_VERSION
	.align		4
        /*0000*/ 	.byte	0x04, 0x37
        /*0002*/ 	.short	(.L_198 - .L_197)
.L_197:
        /*0004*/ 	.word	0x00000082


	//----- nvinfo : EIATTR_KPARAM_INFO
	.align		4
.L_198:
        /*0008*/ 	.byte	0x04, 0x17
        /*000a*/ 	.short	(.L_200 - .L_199)
.L_199:
        /*000c*/ 	.word	0x00000000
        /*0010*/ 	.short	0x0001
        /*0012*/ 	.short	0x0008
        /*0014*/ 	.byte	0x00, 0xf0, 0x21, 0x00


	//----- nvinfo : EIATTR_KPARAM_INFO
	.align		4
.L_200:
        /*0018*/ 	.byte	0x04, 0x17
        /*001a*/ 	.short	(.L_202 - .L_201)
.L_201:
        /*001c*/ 	.word	0x00000000
        /*0020*/ 	.short	0x0000
        /*0022*/ 	.short	0x0000
        /*0024*/ 	.byte	0x00, 0xf5, 0x21, 0x00


	//----- nvinfo : EIATTR_SPARSE_MMA_MASK
	.align		4
.L_202:
        /*0028*/ 	.byte	0x03, 0x50
        /*002a*/ 	.short	0x0000


	//----- nvinfo : EIATTR_MAXREG_COUNT
	.align		4
        /*002c*/ 	.byte	0x03, 0x1b
        /*002e*/ 	.short	0x00ff


	//----- nvinfo : EIATTR_MERCURY_ISA_VERSION
	.align		4
        /*0030*/ 	.byte	0x03, 0x5f
        /*0032*/ 	.short	0x0101


	//----- nvinfo : EIATTR_VRC_CTA_INIT_COUNT
	.align		4
        /*0034*/ 	.byte	0x02, 0x4a
	.zero		1
	.zero		1


	//----- nvinfo : EIATTR_EXIT_INSTR_OFFSETS
	.align		4
        /*0038*/ 	.byte	0x04, 0x1c
        /*003a*/ 	.short	(.L_204 - .L_203)


	//   ....[0]....
.L_203:
        /*003c*/ 	.word	0x00000040


	//   ....[1]....
        /*0040*/ 	.word	0x000006e0


	//----- nvinfo : EIATTR_CBANK_PARAM_SIZE
	.align		4
.L_204:
        /*0044*/ 	.byte	0x03, 0x19
        /*0046*/ 	.short	0x0010


	//----- nvinfo : EIATTR_PARAM_CBANK
	.align		4
        /*0048*/ 	.byte	0x04, 0x0a
        /*004a*/ 	.short	(.L_206 - .L_205)
	.align		4
.L_205:
        /*004c*/ 	.word	index@(.nv.constant0._Z20cudaSetValue0_devicePim)
        /*0050*/ 	.short	0x0380
        /*0052*/ 	.short	0x0010


	//----- nvinfo : EIATTR_SW_WAR
	.align		4
.L_206:
        /*0054*/ 	.byte	0x04, 0x36
        /*0056*/ 	.short	(.L_208 - .L_207)
.L_207:
        /*0058*/ 	.word	0x00000008
.L_208:


//--------------------- .nv.callgraph             --------------------------
	.section	.nv.callgraph,"",@"SHT_CUDA_CALLGRAPH"
	.align	4
	.sectionentsize	8
	.align		4
        /*0000*/ 	.word	0x00000000
	.align		4
        /*0004*/ 	.word	0xffffffff
	.align		4
        /*0008*/ 	.word	index@(_Z25cudaCheckValue1_device_s2Pim)
	.align		4
        /*000c*/ 	.word	index@(vprintf)
	.align		4
        /*0010*/ 	.word	index@(_Z25cudaCheckValue1_device_s1Pim)
	.align		4
        /*0014*/ 	.word	index@(vprintf)
	.align		4
        /*0018*/ 	.word	index@(_Z22cudaCheckValue1_devicePim)
	.align		4
        /*001c*/ 	.word	index@(vprintf)
	.align		4
        /*0020*/ 	.word	index@(_Z22cudaCheckValue3_devicePim)
	.align		4
        /*0024*/ 	.word	index@(vprintf)
	.align		4
        /*0028*/ 	.word	index@(_Z20cudaSetValue2_devicePim)
	.align		4
        /*002c*/ 	.word	index@(vprintf)
	.align		4
        /*0030*/ 	.word	0x00000000
	.align		4
        /*0034*/ 	.word	0xfffffffe
	.align		4
        /*0038*/ 	.word	0x00000000
	.align		4
        /*003c*/ 	.word	0xfffffffd
	.align		4
        /*0040*/ 	.word	0x00000000
	.align		4
        /*0044*/ 	.word	0xfffffffc


//--------------------- .nv.constant4             --------------------------
	.section	.nv.constant4,"a",@progbits
	.align	8
	.align		8
.nv.constant4:
        /*0000*/ 	.dword	vprintf
	.align		8
        /*0008*/ 	.dword	$str
	.align		8
        /*0010*/ 	.dword	$str$1
	.align		8
        /*0018*/ 	.dword	$str$2
	.align		8
        /*0020*/ 	.dword	$str$3
	.align		8
        /*0028*/ 	.dword	$str$4


//--------------------- .text._Z25cudaCheckValue1_device_s2Pim --------------------------
	.section	.text._Z25cudaCheckValue1_device_s2Pim,"ax",@progbits
	.align	128
        .global         _Z25cudaCheckValue1_device_s2Pim
        .type           _Z25cudaCheckValue1_device_s2Pim,@function
        .size           _Z25cudaCheckValue1_device_s2Pim,(.L_x_72 - _Z25cudaCheckValue1_device_s2Pim)
        .other          _Z25cudaCheckValue1_device_s2Pim,@"STO_CUDA_ENTRY STV_DEFAULT"
_Z25cudaCheckValue1_device_s2Pim:
.text._Z25cudaCheckValue1_device_s2Pim:
[----:B------:R-:W0:Y:S08]  /*0000*/  LDC R1, c[0x0][0x37c] ;  /* 0x0000df00ff017b82 */ /* 0x000e300000000800 */
[----:B------:R-:W1:Y:S01]  /*0010*/  LDC.64 R2, c[0x0][0x388] ;  /* 0x0000e200ff027b82 */ /* 0x000e620000000a00 */
[----:B------:R-:W2:Y:S01]  /*0020*/  LDCU UR4, c[0x0][0x2f8] ;  /* 0x00005f00ff0477ac */ /* 0x000ea20008000800 */
[----:B0-----:R-:W-:-:S02]  /*0030*/  VIADD R1, R1, 0xfffffff8 ;  /* 0xfffffff801017836 */ /* 0x001fc40000000000 */
[----:B------:R-:W-:Y:S01]  /*0040*/  IMAD.MOV.U32 R0, RZ, RZ, 0x1 ;  /* 0x00000001ff007424 */ /* 0x000fe200078e00ff */
[----:B------:R-:W0:Y:S02]  /*0050*/  LDCU UR5, c[0x0][0x2fc] ;  /* 0x00005f80ff0577ac */ /* 0x000e240008000800 */
[----:B--2---:R-:W-:Y:S02]  /*0060*/  IADD3 R6, P1, PT, R1, UR4, RZ ;  /* 0x0000000401067c10 */ /* 0x004fe4000ff3e0ff */
[----:B-1----:R-:W-:-:S03]  /*0070*/  ISETP.NE.U32.AND P0, PT, R2, RZ, PT ;  /* 0x000000ff0200720c */ /* 0x002fc60003f05070 */
[----:B0-----:R-:W-:Y:S01]  /*0080*/  IMAD.X R7, RZ, RZ, UR5, P1 ;  /* 0x00000005ff077e24 */ /* 0x001fe200088e06ff */
[----:B------:R-:W-:-:S13]  /*0090*/  ISETP.NE.AND.EX P0, PT, R3, RZ, PT, P0 ;  /* 0x000000ff0300720c */ /* 0x000fda0003f05300 */
[----:B------:R-:W-:Y:S05]  /*00a0*/  @!P0 BRA `(.L_x_0) ;  /* 0x0000000400f08947 */ /* 0x000fea0003800000 */
[C---:B------:R-:W-:Y:S01]  /*00b0*/  ISETP.GE.U32.AND P2, PT, R2.reuse, 0x10, PT ;  /* 0x000000100200780c */ /* 0x040fe20003f46070 */
[----:B------:R-:W0:Y:S01]  /*00c0*/  LDCU.64 UR6, c[0x0][0x358] ;  /* 0x00006b00ff0677ac */ /* 0x000e220008000a00 */
[----:B------:R-:W-:Y:S01]  /*00d0*/  LOP3.LUT R25, R2, 0xf, RZ, 0xc0, !PT ;  /* 0x0000000f02197812 */ /* 0x000fe200078ec0ff */
[----:B------:R-:W-:Y:S01]  /*00e0*/  IMAD.MOV.U32 R0, RZ, RZ, RZ ;  /* 0x000000ffff007224 */ /* 0x000fe200078e00ff */
[----:B------:R-:W-:Y:S01]  /*00f0*/  ISETP.GE.U32.AND.EX P2, PT, R3, RZ, PT, P2 ;  /* 0x000000ff0300720c */ /* 0x000fe20003f46120 */
[----:B------:R-:W-:Y:S01]  /*0100*/  IMAD.MOV.U32 R3, RZ, RZ, RZ ;  /* 0x000000ffff037224 */ /* 0x000fe200078e00ff */
[----:B------:R-:W-:Y:S02]  /*0110*/  ISETP.NE.U32.AND P1, PT, R25, RZ, PT ;  /* 0x000000ff1900720c */ /* 0x000fe40003f25070 */
[----:B------:R-:W-:Y:S02]  /*0120*/  PLOP3.LUT P0, PT, PT, PT, PT, 0x80, 0x8 ;  /* 0x000000000008781c */ /* 0x000fe40003f0f070 */
[----:B------:R-:W-:-:S07]  /*0130*/  ISETP.NE.AND.EX P1, PT, RZ, RZ, PT, P1 ;  /* 0x000000ffff00720c */ /* 0x000fce0003f25310 */
[----:B------:R-:W-:Y:S06]  /*0140*/  @!P2 BRA `(.L_x_1) ;  /* 0x0000000000c8a947 */ /* 0x000fec0003800000 */
[----:B------:R-:W1:Y:S01]  /*0150*/  LDCU.64 UR4, c[0x0][0x380] ;  /* 0x00007000ff0477ac */ /* 0x000e620008000a00 */
[----:B------:R-:W2:Y:S01]  /*0160*/  LDC R0, c[0x0][0x38c] ;  /* 0x0000e300ff007b82 */ /* 0x000ea20000000800 */
[----:B------:R-:W-:Y:S02]  /*0170*/  LOP3.LUT R3, R2, 0xfffffff0, RZ, 0xc0, !PT ;  /* 0xfffffff002037812 */ /* 0x000fe400078ec0ff */
[----:B------:R-:W-:-:S03]  /*0180*/  PLOP3.LUT P0, PT, PT, PT, PT, 0x80, 0x8 ;  /* 0x000000000008781c */ /* 0x000fc60003f0f070 */
[----:B------:R-:W-:Y:S01]  /*0190*/  IMAD.MOV.U32 R23, RZ, RZ, R3 ;  /* 0x000000ffff177224 */ /* 0x000fe200078e0003 */
[----:B-1----:R-:W-:-:S04]  /*01a0*/  UIADD3 UR4, UP0, UPT, UR4, 0x20, URZ ;  /* 0x0000002004047890 */ /* 0x002fc8000ff1e0ff */
[----:B------:R-:W-:Y:S02]  /*01b0*/  UIADD3.X UR5, UPT, UPT, URZ, UR5, URZ, UP0, !UPT ;  /* 0x00000005ff057290 */ /* 0x000fe400087fe4ff */
[----:B------:R-:W-:Y:S02]  /*01c0*/  IMAD.U32 R4, RZ, RZ, UR4 ;  /* 0x00000004ff047e24 */ /* 0x000fe4000f8e00ff */
[----:B--2---:R-:W-:Y:S02]  /*01d0*/  IMAD.MOV.U32 R24, RZ, RZ, R0 ;  /* 0x000000ffff187224 */ /* 0x004fe400078e0000 */
[----:B------:R-:W-:-:S07]  /*01e0*/  IMAD.U32 R5, RZ, RZ, UR5 ;  /* 0x00000005ff057e24 */ /* 0x000fce000f8e00ff */
.L_x_2:
[----:B0-----:R-:W2:Y:S04]  /*01f0*/  LDG.E R26, desc[UR6][R4.64+0x18] ;  /* 0x00001806041a7981 */ /* 0x001ea8000c1e1900 */
[----:B------:R-:W3:Y:S04]  /*0200*/  LDG.E R22, desc[UR6][R4.64+0x1c] ;  /* 0x00001c0604167981 */ /* 0x000ee8000c1e1900 */
[----:B------:R-:W4:Y:S04]  /*0210*/  LDG.E R21, desc[UR6][R4.64+0x14] ;  /* 0x0000140604157981 */ /* 0x000f28000c1e1900 */
[----:B------:R-:W5:Y:S04]  /*0220*/  LDG.E R20, desc[UR6][R4.64+0x10] ;  /* 0x0000100604147981 */ /* 0x000f68000c1e1900 */
        /* <DEDUP_REMOVED lines=11> */
[----:B------:R0:W5:Y:S01]  /*02e0*/  LDG.E R8, desc[UR6][R4.64+-0x20] ;  /* 0xffffe00604087981 */ /* 0x000162000c1e1900 */
[----:B------:R-:W-:-:S04]  /*02f0*/  IADD3 R23, P4, PT, R23, -0x10, RZ ;  /* 0xfffffff017177810 */ /* 0x000fc80007f9e0ff */
[----:B------:R-:W-:Y:S02]  /*0300*/  IADD3.X R24, PT, PT, R24, -0x1, RZ, P4, !PT ;  /* 0xffffffff18187810 */ /* 0x000fe400027fe4ff */
[----:B0-----:R-:W-:-:S05]  /*0310*/  IADD3 R4, P4, PT, R4, 0x40, RZ ;  /* 0x0000004004047810 */ /* 0x001fca0007f9e0ff */
[----:B------:R-:W-:Y:S01]  /*0320*/  IMAD.X R5, RZ, RZ, R5, P4 ;  /* 0x000000ffff057224 */ /* 0x000fe200020e0605 */
[----:B--2---:R-:W-:-:S04]  /*0330*/  ISETP.NE.AND P2, PT, R26, 0x1, PT ;  /* 0x000000011a00780c */ /* 0x004fc80003f45270 */
[----:B---3--:R-:W-:-:S04]  /*0340*/  ISETP.EQ.AND P2, PT, R22, 0x1, !P2 ;  /* 0x000000011600780c */ /* 0x008fc80005742270 */
[----:B----4-:R-:W-:-:S04]  /*0350*/  ISETP.EQ.AND P2, PT, R21, 0x1, P2 ;  /* 0x000000011500780c */ /* 0x010fc80001742270 */
[----:B-----5:R-:W-:-:S04]  /*0360*/  ISETP.EQ.AND P2, PT, R20, 0x1, P2 ;  /* 0x000000011400780c */ /* 0x020fc80001742270 */
[----:B------:R-:W-:-:S04]  /*0370*/  ISETP.EQ.AND P2, PT, R19, 0x1, P2 ;  /* 0x000000011300780c */ /* 0x000fc80001742270 */
        /* <DEDUP_REMOVED lines=9> */
[----:B------:R-:W-:Y:S02]  /*0410*/  ISETP.EQ.AND P3, PT, R9, 0x1, P2 ;  /* 0x000000010900780c */ /* 0x000fe40001762270 */
[----:B------:R-:W-:Y:S02]  /*0420*/  ISETP.NE.U32.AND P2, PT, R23, RZ, PT ;  /* 0x000000ff1700720c */ /* 0x000fe40003f45070 */
[----:B------:R-:W-:Y:S02]  /*0430*/  ISETP.EQ.AND P3, PT, R8, 0x1, P3 ;  /* 0x000000010800780c */ /* 0x000fe40001f62270 */
[----:B------:R-:W-:Y:S02]  /*0440*/  ISETP.NE.AND.EX P2, PT, R24, RZ, PT, P2 ;  /* 0x000000ff1800720c */ /* 0x000fe40003f45320 */
[----:B------:R-:W-:-:S11]  /*0450*/  PLOP3.LUT P0, PT, P3, P0, PT, 0x80, 0x8 ;  /* 0x000000000008781c */ /* 0x000fd60001f01070 */
[----:B------:R-:W-:Y:S05]  /*0460*/  @P2 BRA `(.L_x_2) ;  /* 0xfffffffc00602947 */ /* 0x000fea000383ffff */
.L_x_1:
[----:B------:R-:W-:Y:S05]  /*0470*/  @!P1 BRA `(.L_x_3) ;  /* 0x0000000000f89947 */ /* 0x000fea0003800000 */
[----:B------:R-:W-:Y:S02]  /*0480*/  ISETP.GE.U32.AND P2, PT, R25, 0x8, PT ;  /* 0x000000081900780c */ /* 0x000fe40003f46070 */
[----:B------:R-:W-:Y:S02]  /*0490*/  LOP3.LUT R16, R2, 0x7, RZ, 0xc0, !PT ;  /* 0x0000000702107812 */ /* 0x000fe400078ec0ff */
[----:B------:R-:W-:Y:S02]  /*04a0*/  ISETP.GE.U32.AND.EX P2, PT, RZ, RZ, PT, P2 ;  /* 0x000000ffff00720c */ /* 0x000fe40003f46120 */
[----:B------:R-:W-:-:S04]  /*04b0*/  ISETP.NE.U32.AND P1, PT, R16, RZ, PT ;  /* 0x000000ff1000720c */ /* 0x000fc80003f25070 */
[----:B------:R-:W-:-:S07]  /*04c0*/  ISETP.NE.AND.EX P1, PT, RZ, RZ, PT, P1 ;  /* 0x000000ffff00720c */ /* 0x000fce0003f25310 */
[----:B------:R-:W-:Y:S06]  /*04d0*/  @!P2 BRA `(.L_x_4) ;  /* 0x000000000058a947 */ /* 0x000fec0003800000 */
[----:B------:R-:W1:Y:S02]  /*04e0*/  LDC.64 R4, c[0x0][0x380] ;  /* 0x0000e000ff047b82 */ /* 0x000e640000000a00 */
[----:B-1----:R-:W-:-:S04]  /*04f0*/  LEA R4, P2, R3, R4, 0x2 ;  /* 0x0000000403047211 */ /* 0x002fc800078410ff */
[----:B------:R-:W-:-:S05]  /*0500*/  LEA.HI.X R5, R3, R5, R0, 0x2, P2 ;  /* 0x0000000503057211 */ /* 0x000fca00010f1400 */
[----:B0-----:R-:W2:Y:S04]  /*0510*/  LDG.E R15, desc[UR6][R4.64+0x18] ;  /* 0x00001806040f7981 */ /* 0x001ea8000c1e1900 */
[----:B------:R-:W3:Y:S04]  /*0520*/  LDG.E R14, desc[UR6][R4.64+0x1c] ;  /* 0x00001c06040e7981 */ /* 0x000ee8000c1e1900 */
[----:B------:R-:W4:Y:S04]  /*0530*/  LDG.E R13, desc[UR6][R4.64+0x14] ;  /* 0x00001406040d7981 */ /* 0x000f28000c1e1900 */
[----:B------:R-:W5:Y:S04]  /*0540*/  LDG.E R12, desc[UR6][R4.64+0x10] ;  /* 0x00001006040c7981 */ /* 0x000f68000c1e1900 */
[----:B------:R-:W5:Y:S04]  /*0550*/  LDG.E R11, desc[UR6][R4.64+0xc] ;  /* 0x00000c06040b7981 */ /* 0x000f68000c1e1900 */
[----:B------:R-:W5:Y:S04]  /*0560*/  LDG.E R10, desc[UR6][R4.64+0x8] ;  /* 0x00000806040a7981 */ /* 0x000f68000c1e1900 */
[----:B------:R-:W5:Y:S04]  /*0570*/  LDG.E R9, desc[UR6][R4.64+0x4] ;  /* 0x0000040604097981 */ /* 0x000f68000c1e1900 */
[----:B------:R-:W5:Y:S01]  /*0580*/  LDG.E R8, desc[UR6][R4.64] ;  /* 0x0000000604087981 */ /* 0x000f62000c1e1900 */
[----:B------:R-:W-:-:S05]  /*0590*/  IADD3 R3, P3, PT, R3, 0x8, RZ ;  /* 0x0000000803037810 */ /* 0x000fca0007f7e0ff */
        /* <DEDUP_REMOVED lines=9> */
[----:B------:R-:W-:-:S13]  /*0630*/  PLOP3.LUT P0, PT, P2, P0, PT, 0x80, 0x8 ;  /* 0x000000000008781c */ /* 0x000fda0001701070 */
.L_x_4:
[----:B------:R-:W-:Y:S05]  /*0640*/  @!P1 BRA `(.L_x_3) ;  /* 0x0000000000849947 */ /* 0x000fea0003800000 */
[----:B------:R-:W-:-:S04]  /*0650*/  ISETP.GE.U32.AND P1, PT, R16, 0x4, PT ;  /* 0x000000041000780c */ /* 0x000fc80003f26070 */
[----:B------:R-:W-:-:S13]  /*0660*/  ISETP.GE.U32.AND.EX P1, PT, RZ, RZ, PT, P1 ;  /* 0x000000ffff00720c */ /* 0x000fda0003f26110 */
[----:B------:R-:W1:Y:S02]  /*0670*/  @P1 LDC.64 R4, c[0x0][0x380] ;  /* 0x0000e000ff041b82 */ /* 0x000e640000000a00 */
[----:B-1----:R-:W-:-:S04]  /*0680*/  @P1 LEA R4, P2, R3, R4, 0x2 ;  /* 0x0000000403041211 */ /* 0x002fc800078410ff */
[----:B------:R-:W-:-:S05]  /*0690*/  @P1 LEA.HI.X R5, R3, R5, R0, 0x2, P2 ;  /* 0x0000000503051211 */ /* 0x000fca00010f1400 */
[----:B0-----:R-:W2:Y:S04]  /*06a0*/  @P1 LDG.E R11, desc[UR6][R4.64+0x8] ;  /* 0x00000806040b1981 */ /* 0x001ea8000c1e1900 */
[----:B------:R-:W3:Y:S04]  /*06b0*/  @P1 LDG.E R8, desc[UR6][R4.64+0xc] ;  /* 0x00000c0604081981 */ /* 0x000ee8000c1e1900 */
[----:B------:R-:W4:Y:S04]  /*06c0*/  @P1 LDG.E R9, desc[UR6][R4.64+0x4] ;  /* 0x0000040604091981 */ /* 0x000f28000c1e1900 */
[----:B------:R-:W5:Y:S01]  /*06d0*/  @P1 LDG.E R10, desc[UR6][R4.64] ;  /* 0x00000006040a1981 */ /* 0x000f62000c1e1900 */
[----:B------:R-:W-:-:S05]  /*06e0*/  @P1 IADD3 R3, P4, PT, R3, 0x4, RZ ;  /* 0x0000000403031810 */ /* 0x000fca0007f9e0ff */
[----:B------:R-:W-:Y:S01]  /*06f0*/  @P1 IMAD.X R0, RZ, RZ, R0, P4 ;  /* 0x000000ffff001224 */ /* 0x000fe200020e0600 */
[----:B--2---:R-:W-:-:S04]  /*0700*/  @P1 ISETP.NE.AND P2, PT, R11, 0x1, PT ;  /* 0x000000010b00180c */ /* 0x004fc80003f45270 */
[----:B---3--:R-:W-:Y:S02]  /*0710*/  @P1 ISETP.EQ.AND P2, PT, R8, 0x1, !P2 ;  /* 0x000000010800180c */ /* 0x008fe40005742270 */
[----:B------:R-:W-:Y:S02]  /*0720*/  LOP3.LUT R8, R2, 0x3, RZ, 0xc0, !PT ;  /* 0x0000000302087812 */ /* 0x000fe400078ec0ff */
[----:B----4-:R-:W-:Y:S01]  /*0730*/  @P1 ISETP.EQ.AND P2, PT, R9, 0x1, P2 ;  /* 0x000000010900180c */ /* 0x010fe20001742270 */
[----:B------:R-:W-:Y:S01]  /*0740*/  IMAD.MOV.U32 R9, RZ, RZ, RZ ;  /* 0x000000ffff097224 */ /* 0x000fe200078e00ff */
[----:B------:R-:W-:Y:S02]  /*0750*/  ISETP.NE.U32.AND P3, PT, R8, RZ, PT ;  /* 0x000000ff0800720c */ /* 0x000fe40003f65070 */
[----:B-----5:R-:W-:Y:S02]  /*0760*/  @P1 ISETP.EQ.AND P2, PT, R10, 0x1, P2 ;  /* 0x000000010a00180c */ /* 0x020fe40001742270 */
[----:B------:R-:W-:-:S02]  /*0770*/  ISETP.NE.AND.EX P3, PT, R9, RZ, PT, P3 ;  /* 0x000000ff0900720c */ /* 0x000fc40003f65330 */
[----:B------:R-:W-:-:S11]  /*0780*/  @P1 PLOP3.LUT P0, PT, P2, P0, PT, 0x80, 0x8 ;  /* 0x000000000008181c */ /* 0x000fd60001701070 */
[----:B------:R-:W-:Y:S05]  /*0790*/  @!P3 BRA `(.L_x_3) ;  /* 0x000000000030b947 */ /* 0x000fea0003800000 */
[----:B------:R-:W0:Y:S02]  /*07a0*/  LDC.64 R4, c[0x0][0x380] ;  /* 0x0000e000ff047b82 */ /* 0x000e240000000a00 */
[----:B0-----:R-:W-:-:S04]  /*07b0*/  LEA R2, P1, R3, R4, 0x2 ;  /* 0x0000000403027211 */ /* 0x001fc800078210ff */
[----:B------:R-:W-:-:S09]  /*07c0*/  LEA.HI.X R3, R3, R5, R0, 0x2, P1 ;  /* 0x0000000503037211 */ /* 0x000fd200008f1400 */
.L_x_5:
[----:B------:R0:W2:Y:S01]  /*07d0*/  LDG.E R0, desc[UR6][R2.64] ;  /* 0x0000000602007981 */ /* 0x0000a2000c1e1900 */
[----:B------:R-:W-:-:S04]  /*07e0*/  IADD3 R8, P1, PT, R8, -0x1, RZ ;  /* 0xffffffff08087810 */ /* 0x000fc80007f3e0ff */
[----:B------:R-:W-:Y:S02]  /*07f0*/  IADD3.X R9, PT, PT, R9, -0x1, RZ, P1, !PT ;  /* 0xffffffff09097810 */ /* 0x000fe40000ffe4ff */
[----:B------:R-:W-:Y:S02]  /*0800*/  ISETP.NE.U32.AND P1, PT, R8, RZ, PT ;  /* 0x000000ff0800720c */ /* 0x000fe40003f25070 */
[----:B0-----:R-:W-:Y:S02]  /*0810*/  IADD3 R2, P2, PT, R2, 0x4, RZ ;  /* 0x0000000402027810 */ /* 0x001fe40007f5e0ff */
[----:B------:R-:W-:-:S03]  /*0820*/  ISETP.NE.AND.EX P1, PT, R9, RZ, PT, P1 ;  /* 0x000000ff0900720c */ /* 0x000fc60003f25310 */
[----:B------:R-:W-:Y:S01]  /*0830*/  IMAD.X R3, RZ, RZ, R3, P2 ;  /* 0x000000ffff037224 */ /* 0x000fe200010e0603 */
[----:B--2---:R-:W-:-:S09]  /*0840*/  ISETP.EQ.AND P0, PT, R0, 0x1, P0 ;  /* 0x000000010000780c */ /* 0x004fd20000702270 */
[----:B------:R-:W-:Y:S05]  /*0850*/  @P1 BRA `(.L_x_5) ;  /* 0xfffffffc00dc1947 */ /* 0x000fea000383ffff */
.L_x_3:
[----:B------:R-:W-:-:S07]  /*0860*/  SEL R0, RZ, 0x1, !P0 ;  /* 0x00000001ff007807 */ /* 0x000fce0004000000 */
.L_x_0:
[----:B------:R-:W-:Y:S01]  /*0870*/  MOV R2, 0x0 ;  /* 0x0000000000027802 */ /* 0x000fe20000000f00 */
[----:B------:R1:W-:Y:S01]  /*0880*/  STL [R1], R0 ;  /* 0x0000000001007387 */ /* 0x0003e20000100800 */
[----:B------:R-:W2:Y:S04]  /*0890*/  LDCU.64 UR4, c[0x4][0x28] ;  /* 0x01000500ff0477ac */ /* 0x000ea80008000a00 */
[----:B------:R-:W3:Y:S01]  /*08a0*/  LDC.64 R2, c[0x4][R2] ;  /* 0x0100000002027b82 */ /* 0x000ee20000000a00 */
[----:B--2---:R-:W-:Y:S02]  /*08b0*/  IMAD.U32 R4, RZ, RZ, UR4 ;  /* 0x00000004ff047e24 */ /* 0x004fe4000f8e00ff */
[----:B-1----:R-:W-:-:S07]  /*08c0*/  IMAD.U32 R5, RZ, RZ, UR5 ;  /* 0x00000005ff057e24 */ /* 0x002fce000f8e00ff */
[----:B------:R-:W-:-:S07]  /*08d0*/  LEPC R20, `(.L_x_6) ;  /* 0x000000001014794e */ /* 0x000fce0000000000 */
[----:B0--3--:R-:W-:Y:S05]  /*08e0*/  CALL.ABS.NOINC R2 ;  /* 0x0000000002007343 */ /* 0x009fea0003c00000 */
.L_x_6:
[----:B------:R-:W-:Y:S05]  /*08f0*/  EXIT ;  /* 0x000000000000794d */ /* 0x000fea0003800000 */
.L_x_7:
[----:B------:R-:W-:-:S00]  /*0900*/  BRA `(.L_x_7) ;  /* 0xfffffffc00fc7947 */ /* 0x000fc0000383ffff */
[----:B------:R-:W-:-:S00]  /*0910*/  NOP ;  /* 0x0000000000007918 */ /* 0x000fc00000000000 */
        /* <DEDUP_REMOVED lines=14> */
.L_x_72:


//--------------------- .text._Z25cudaCheckValue1_device_s1Pim --------------------------
	.section	.text._Z25cudaCheckValue1_device_s1Pim,"ax",@progbits
	.align	128
        .global         _Z25cudaCheckValue1_device_s1Pim
        .type           _Z25cudaCheckValue1_device_s1Pim,@function
        .size           _Z25cudaCheckValue1_device_s1Pim,(.L_x_73 - _Z25cudaCheckValue1_device_s1Pim)
        .other          _Z25cudaCheckValue1_device_s1Pim,@"STO_CUDA_ENTRY STV_DEFAULT"
_Z25cudaCheckValue1_device_s1Pim:
.text._Z25cudaCheckValue1_device_s1Pim:
        /* <DEDUP_REMOVED lines=31> */
.L_x_10:
        /* <DEDUP_REMOVED lines=40> */
.L_x_9:
        /* <DEDUP_REMOVED lines=29> */
.L_x_12:
        /* <DEDUP_REMOVED lines=25> */
.L_x_13:
        /* <DEDUP_REMOVED lines=9> */
.L_x_11:
[----:B------:R-:W-:-:S07]  /*0860*/  SEL R0, RZ, 0x1, !P0 ;  /* 0x00000001ff007807 */ /* 0x000fce0004000000 */
.L_x_8:
        /* <DEDUP_REMOVED lines=8> */
.L_x_14:
[----:B------:R-:W-:Y:S05]  /*08f0*/  EXIT ;  /* 0x000000000000794d */ /* 0x000fea0003800000 */
.L_x_15:
        /* <DEDUP_REMOVED lines=16> */
.L_x_73:


//--------------------- .text._Z22cudaCheckValue1_devicePim --------------------------
	.section	.text._Z22cudaCheckValue1_devicePim,"ax",@progbits
	.align	128
        .global         _Z22cudaCheckValue1_devicePim
        .type           _Z22cudaCheckValue1_devicePim,@function
        .size           _Z22cudaCheckValue1_devicePim,(.L_x_74 - _Z22cudaCheckValue1_devicePim)
        .other          _Z22cudaCheckValue1_devicePim,@"STO_CUDA_ENTRY STV_DEFAULT"
_Z22cudaCheckValue1_devicePim:
.text._Z22cudaCheckValue1_devicePim:
        /* <DEDUP_REMOVED lines=31> */
.L_x_18:
        /* <DEDUP_REMOVED lines=40> */
.L_x_17:
        /* <DEDUP_REMOVED lines=29> */
.L_x_20:
        /* <DEDUP_REMOVED lines=25> */
.L_x_21:
        /* <DEDUP_REMOVED lines=9> */
.L_x_19:
[----:B------:R-:W-:-:S07]  /*0860*/  SEL R0, RZ, 0x1, !P0 ;  /* 0x00000001ff007807 */ /* 0x000fce0004000000 */
.L_x_16:
        /* <DEDUP_REMOVED lines=8> */
.L_x_22:
[----:B------:R-:W-:Y:S05]  /*08f0*/  EXIT ;  /* 0x000000000000794d */ /* 0x000fea0003800000 */
.L_x_23:
        /* <DEDUP_REMOVED lines=16> */
.L_x_74:


//--------------------- .text._Z22cudaCheckValue3_devicePim --------------------------
	.section	.text._Z22cudaCheckValue3_devicePim,"ax",@progbits
	.align	128
        .global         _Z22cudaCheckValue3_devicePim
        .type           _Z22cudaCheckValue3_devicePim,@function
        .size           _Z22cudaCheckValue3_devicePim,(.L_x_75 - _Z22cudaCheckValue3_devicePim)
        .other          _Z22cudaCheckValue3_devicePim,@"STO_CUDA_ENTRY STV_DEFAULT"
_Z22cudaCheckValue3_devicePim:
.text._Z22cudaCheckValue3_devicePim:
        /* <DEDUP_REMOVED lines=31> */
.L_x_26:
        /* <DEDUP_REMOVED lines=40> */
.L_x_25:
        /* <DEDUP_REMOVED lines=29> */
.L_x_28:
        /* <DEDUP_REMOVED lines=25> */
.L_x_29:
        /* <DEDUP_REMOVED lines=9> */
.L_x_27:
[----:B------:R-:W-:-:S07]  /*0860*/  SEL R0, RZ, 0x1, !P0 ;  /* 0x00000001ff007807 */ /* 0x000fce0004000000 */
.L_x_24:
        /* <DEDUP_REMOVED lines=8> */
.L_x_30:
[----:B------:R-:W-:Y:S05]  /*08f0*/  EXIT ;  /* 0x000000000000794d */ /* 0x000fea0003800000 */
.L_x_31:
        /* <DEDUP_REMOVED lines=16> */
.L_x_75:


//--------------------- .text._Z25cudaSetValue3_device_copyPiS_m --------------------------
	.section	.text._Z25cudaSetValue3_device_copyPiS_m,"ax",@progbits
	.align	128
        .global         _Z25cudaSetValue3_device_copyPiS_m
        .type           _Z25cudaSetValue3_device_copyPiS_m,@function
        .size           _Z25cudaSetValue3_device_copyPiS_m,(.L_x_76 - _Z25cudaSetValue3_device_copyPiS_m)
        .other          _Z25cudaSetValue3_device_copyPiS_m,@"STO_CUDA_ENTRY STV_DEFAULT"
_Z25cudaSetValue3_device_copyPiS_m:
.text._Z25cudaSetValue3_device_copyPiS_m:
[----:B------:R-:W-:Y:S01]  /*0000*/  LDC R1, c[0x0][0x37c] ;  /* 0x0000df00ff017b82 */ /* 0x000fe20000000800 */
[----:B------:R-:W0:Y:S02]  /*0010*/  LDCU.64 UR10, c[0x0][0x390] ;  /* 0x00007200ff0a77ac */ /* 0x000e240008000a00 */
[----:B0-----:R-:W-:-:S04]  /*0020*/  ISETP.NE.U32.AND P0, PT, RZ, UR10, PT ;  /* 0x0000000aff007c0c */ /* 0x001fc8000bf05070 */
[----:B------:R-:W-:-:S13]  /*0030*/  ISETP.NE.AND.EX P0, PT, RZ, UR11, PT, P0 ;  /* 0x0000000bff007c0c */ /* 0x000fda000bf05300 */
[----:B------:R-:W-:Y:S05]  /*0040*/  @!P0 EXIT ;  /* 0x000000000000894d */ /* 0x000fea0003800000 */
[----:B------:R-:W-:Y:S02]  /*0050*/  UISETP.GE.U32.AND UP0, UPT, UR10, 0x10, UPT ;  /* 0x000000100a00788c */ /* 0x000fe4000bf06070 */
[----:B------:R-:W-:Y:S02]  /*0060*/  ULOP3.LUT UR18, UR10, 0xf, URZ, 0xc0, !UPT ;  /* 0x0000000f0a127892 */ /* 0x000fe4000f8ec0ff */
[----:B------:R-:W-:Y:S01]  /*0070*/  UISETP.GE.U32.AND.EX UP0, UPT, UR11, URZ, UPT, UP0 ;  /* 0x000000ff0b00728c */ /* 0x000fe2000bf06100 */
[----:B------:R-:W-:Y:S01]  /*0080*/  UMOV UR5, URZ ;  /* 0x000000ff00057c82 */ /* 0x000fe20008000000 */
[----:B------:R-:W-:Y:S02]  /*0090*/  UMOV UR6, URZ ;  /* 0x000000ff00067c82 */ /* 0x000fe40008000000 */
[----:B------:R-:W-:Y:S01]  /*00a0*/  ISETP.NE.U32.AND P0, PT, RZ, UR18, PT ;  /* 0x00000012ff007c0c */ /* 0x000fe2000bf05070 */
[----:B------:R-:W0:Y:S03]  /*00b0*/  LDCU.64 UR16, c[0x0][0x358] ;  /* 0x00006b00ff1077ac */ /* 0x000e260008000a00 */
[----:B------:R-:W-:Y:S01]  /*00c0*/  ISETP.NE.AND.EX P0, PT, RZ, RZ, PT, P0 ;  /* 0x000000ffff00720c */ /* 0x000fe20003f05300 */
[----:B------:R-:W-:-:S12]  /*00d0*/  BRA.U !UP0, `(.L_x_32) ;  /* 0x0000000508607547 */ /* 0x000fd8000b800000 */
[----:B------:R-:W1:Y:S01]  /*00e0*/  LDCU.128 UR12, c[0x0][0x380] ;  /* 0x00007000ff0c77ac */ /* 0x000e620008000c00 */
[----:B------:R-:W2:Y:S01]  /*00f0*/  LDCU UR6, c[0x0][0x394] ;  /* 0x00007280ff0677ac */ /* 0x000ea20008000800 */
[----:B------:R-:W-:Y:S02]  /*0100*/  ULOP3.LUT UR5, UR10, 0xfffffff0, URZ, 0xc0, !UPT ;  /* 0xfffffff00a057892 */ /* 0x000fe4000f8ec0ff */
[----:B-1----:R-:W-:Y:S02]  /*0110*/  UIADD3 UR8, UP0, UPT, UR12, 0x20, URZ ;  /* 0x000000200c087890 */ /* 0x002fe4000ff1e0ff */
[----:B------:R-:W-:Y:S02]  /*0120*/  UIADD3 UR4, UP1, UPT, UR14, 0x20, URZ ;  /* 0x000000200e047890 */ /* 0x000fe4000ff3e0ff */
[----:B------:R-:W-:Y:S02]  /*0130*/  UIADD3.X UR9, UPT, UPT, URZ, UR13, URZ, UP0, !UPT ;  /* 0x0000000dff097290 */ /* 0x000fe400087fe4ff */
[----:B------:R-:W-:Y:S01]  /*0140*/  UIADD3.X UR7, UPT, UPT, URZ, UR15, URZ, UP1, !UPT ;  /* 0x0000000fff077290 */ /* 0x000fe20008ffe4ff */
[----:B------:R-:W-:-:S02]  /*0150*/  IMAD.U32 R4, RZ, RZ, UR8 ;  /* 0x00000008ff047e24 */ /* 0x000fc4000f8e00ff */
[----:B------:R-:W-:Y:S01]  /*0160*/  IMAD.U32 R0, RZ, RZ, UR4 ;  /* 0x00000004ff007e24 */ /* 0x000fe2000f8e00ff */
[----:B------:R-:W-:Y:S01]  /*0170*/  UMOV UR4, UR5 ;  /* 0x0000000500047c82 */ /* 0x000fe20008000000 */
[----:B------:R-:W-:Y:S02]  /*0180*/  IMAD.U32 R5, RZ, RZ, UR9 ;  /* 0x00000009ff057e24 */ /* 0x000fe4000f8e00ff */
[----:B------:R-:W-:Y:S01]  /*0190*/  IMAD.U32 R7, RZ, RZ, UR7 ;  /* 0x00000007ff077e24 */ /* 0x000fe2000f8e00ff */
[----:B--2---:R-:W-:-:S06]  /*01a0*/  UMOV UR7, UR6 ;  /* 0x0000000600077c82 */ /* 0x004fcc0008000000 */
.L_x_33:
[----:B01----:R-:W2:Y:S01]  /*01b0*/  LDG.E R2, desc[UR16][R4.64+-0x20] ;  /* 0xffffe01004027981 */ /* 0x003ea2000c1e1900 */
[----:B------:R-:W-:Y:S01]  /*01c0*/  IMAD.MOV.U32 R3, RZ, RZ, R7 ;  /* 0x000000ffff037224 */ /* 0x000fe200078e0007 */
[----:B--2---:R-:W-:Y:S01]  /*01d0*/  ISETP.NE.AND P1, PT, R2, 0x2, PT ;  /* 0x000000020200780c */ /* 0x004fe20003f25270 */
[----:B------:R-:W-:-:S12]  /*01e0*/  IMAD.MOV.U32 R2, RZ, RZ, R0 ;  /* 0x000000ffff027224 */ /* 0x000fd800078e0000 */
[----:B------:R-:W-:-:S05]  /*01f0*/  @!P1 IMAD.MOV.U32 R9, RZ, RZ, 0x3 ;  /* 0x00000003ff099424 */ /* 0x000fca00078e00ff */
[----:B------:R0:W-:Y:S04]  /*0200*/  @!P1 STG.E desc[UR16][R2.64+-0x20], R9 ;  /* 0xffffe00902009986 */ /* 0x0001e8000c101910 */
[----:B------:R-:W2:Y:S02]  /*0210*/  LDG.E R0, desc[UR16][R4.64+-0x1c] ;  /* 0xffffe41004007981 */ /* 0x000ea4000c1e1900 */
[----:B--2---:R-:W-:-:S13]  /*0220*/  ISETP.NE.AND P1, PT, R0, 0x2, PT ;  /* 0x000000020000780c */ /* 0x004fda0003f25270 */
[----:B------:R-:W-:-:S05]  /*0230*/  @!P1 IMAD.MOV.U32 R7, RZ, RZ, 0x3 ;  /* 0x00000003ff079424 */ /* 0x000fca00078e00ff */
[----:B------:R1:W-:Y:S04]  /*0240*/  @!P1 STG.E desc[UR16][R2.64+-0x1c], R7 ;  /* 0xffffe40702009986 */ /* 0x0003e8000c101910 */
[----:B------:R-:W2:Y:S02]  /*0250*/  LDG.E R0, desc[UR16][R4.64+-0x18] ;  /* 0xffffe81004007981 */ /* 0x000ea4000c1e1900 */
[----:B--2---:R-:W-:-:S13]  /*0260*/  ISETP.NE.AND P1, PT, R0, 0x2, PT ;  /* 0x000000020000780c */ /* 0x004fda0003f25270 */
[----:B------:R-:W-:-:S05]  /*0270*/  @!P1 MOV R11, 0x3 ;  /* 0x00000003000b9802 */ /* 0x000fca0000000f00 */
[----:B------:R2:W-:Y:S04]  /*0280*/  @!P1 STG.E desc[UR16][R2.64+-0x18], R11 ;  /* 0xffffe80b02009986 */ /* 0x0005e8000c101910 */
[----:B------:R-:W3:Y:S02]  /*0290*/  LDG.E R0, desc[UR16][R4.64+-0x14] ;  /* 0xffffec1004007981 */ /* 0x000ee4000c1e1900 */
[----:B---3--:R-:W-:-:S13]  /*02a0*/  ISETP.NE.AND P1, PT, R0, 0x2, PT ;  /* 0x000000020000780c */ /* 0x008fda0003f25270 */
[----:B0-----:R-:W-:-:S05]  /*02b0*/  @!P1 IMAD.MOV.U32 R9, RZ, RZ, 0x3 ;  /* 0x00000003ff099424 */ /* 0x001fca00078e00ff */
[----:B------:R0:W-:Y:S04]  /*02c0*/  @!P1 STG.E desc[UR16][R2.64+-0x14], R9 ;  /* 0xffffec0902009986 */ /* 0x0001e8000c101910 */
[----:B------:R-:W3:Y:S02]  /*02d0*/  LDG.E R0, desc[UR16][R4.64+-0x10] ;  /* 0xfffff01004007981 */ /* 0x000ee4000c1e1900 */
[----:B---3--:R-:W-:-:S13]  /*02e0*/  ISETP.NE.AND P1, PT, R0, 0x2, PT ;  /* 0x000000020000780c */ /* 0x008fda0003f25270 */
[----:B-1----:R-:W-:-:S05]  /*02f0*/  @!P1 IMAD.MOV.U32 R7, RZ, RZ, 0x3 ;  /* 0x00000003ff079424 */ /* 0x002fca00078e00ff */
[----:B------:R1:W-:Y:S04]  /*0300*/  @!P1 STG.E desc[UR16][R2.64+-0x10], R7 ;  /* 0xfffff00702009986 */ /* 0x0003e8000c101910 */
[----:B------:R-:W3:Y:S02]  /*0310*/  LDG.E R0, desc[UR16][R4.64+-0xc] ;  /* 0xfffff41004007981 */ /* 0x000ee4000c1e1900 */
[----:B---3--:R-:W-:-:S13]  /*0320*/  ISETP.NE.AND P1, PT, R0, 0x2, PT ;  /* 0x000000020000780c */ /* 0x008fda0003f25270 */
[----:B--2---:R-:W-:-:S05]  /*0330*/  @!P1 IMAD.MOV.U32 R11, RZ, RZ, 0x3 ;  /* 0x00000003ff0b9424 */ /* 0x004fca00078e00ff */
        /* <DEDUP_REMOVED lines=15> */
[----:B0-----:R-:W-:-:S05]  /*0430*/  @!P1 MOV R9, 0x3 ;  /* 0x0000000300099802 */ /* 0x001fca0000000f00 */
        /* <DEDUP_REMOVED lines=12> */
[----:B------:R-:W-:Y:S04]  /*0500*/  @!P1 STG.E desc[UR16][R2.64+0x10], R9 ;  /* 0x0000100902009986 */ /* 0x000fe8000c101910 */
        /* <DEDUP_REMOVED lines=8> */
[----:B------:R-:W2:Y:S01]  /*0590*/  LDG.E R0, desc[UR16][R4.64+0x1c] ;  /* 0x00001c1004007981 */ /* 0x000ea2000c1e1900 */
[----:B------:R-:W-:-:S04]  /*05a0*/  UIADD3 UR4, UP0, UPT, UR4, -0x10, URZ ;  /* 0xfffffff004047890 */ /* 0x000fc8000ff1e0ff */
[----:B------:R-:W-:Y:S02]  /*05b0*/  UIADD3.X UR7, UPT, UPT, UR7, -0x1, URZ, UP0, !UPT ;  /* 0xffffffff07077890 */ /* 0x000fe400087fe4ff */
[----:B------:R-:W-:-:S04]  /*05c0*/  UISETP.NE.U32.AND UP0, UPT, UR4, URZ, UPT ;  /* 0x000000ff0400728c */ /* 0x000fc8000bf05070 */
[----:B------:R-:W-:Y:S01]  /*05d0*/  UISETP.NE.AND.EX UP0, UPT, UR7, URZ, UPT, UP0 ;  /* 0x000000ff0700728c */ /* 0x000fe2000bf05300 */
[----:B--2---:R-:W-:Y:S02]  /*05e0*/  ISETP.NE.AND P1, PT, R0, 0x2, PT ;  /* 0x000000020000780c */ /* 0x004fe40003f25270 */
[----:B------:R-:W-:-:S05]  /*05f0*/  IADD3 R0, P2, PT, R2, 0x40, RZ ;  /* 0x0000004002007810 */ /* 0x000fca0007f5e0ff */
[----:B0-----:R-:W-:-:S06]  /*0600*/  IMAD.X R7, RZ, RZ, R3, P2 ;  /* 0x000000ffff077224 */ /* 0x001fcc00010e0603 */
[----:B------:R-:W-:-:S05]  /*0610*/  @!P1 IMAD.MOV.U32 R9, RZ, RZ, 0x3 ;  /* 0x00000003ff099424 */ /* 0x000fca00078e00ff */
[----:B------:R1:W-:Y:S01]  /*0620*/  @!P1 STG.E desc[UR16][R2.64+0x1c], R9 ;  /* 0x00001c0902009986 */ /* 0x0003e2000c101910 */
[----:B------:R-:W-:-:S04]  /*0630*/  IADD3 R4, P1, PT, R4, 0x40, RZ ;  /* 0x0000004004047810 */ /* 0x000fc80007f3e0ff */
[----:B------:R-:W-:Y:S01]  /*0640*/  IADD3.X R5, PT, PT, RZ, R5, RZ, P1, !PT ;  /* 0x00000005ff057210 */ /* 0x000fe20000ffe4ff */
[----:B------:R-:W-:Y:S08]  /*0650*/  BRA.U UP0, `(.L_x_33) ;  /* 0xfffffff900d47547 */ /* 0x000ff0000b83ffff */
.L_x_32:
[----:B0-----:R-:W-:Y:S05]  /*0660*/  @!P0 EXIT ;  /* 0x000000000000894d */ /* 0x001fea0003800000 */
[----:B------:R-:W0:Y:S01]  /*0670*/  LDCU UR10, c[0x0][0x390] ;  /* 0x00007200ff0a77ac */ /* 0x000e220008000800 */
[----:B------:R-:W-:-:S04]  /*0680*/  UISETP.GE.U32.AND UP0, UPT, UR18, 0x8, UPT ;  /* 0x000000081200788c */ /* 0x000fc8000bf06070 */
[----:B------:R-:W-:Y:S02]  /*0690*/  UISETP.GE.U32.AND.EX UP0, UPT, URZ, URZ, UPT, UP0 ;  /* 0x000000ffff00728c */ /* 0x000fe4000bf06100 */
[----:B0-----:R-:W-:-:S06]  /*06a0*/  ULOP3.LUT UR11, UR10, 0x7, URZ, 0xc0, !UPT ;  /* 0x000000070a0b7892 */ /* 0x001fcc000f8ec0ff */
[----:B------:R-:W-:-:S04]  /*06b0*/  ISETP.NE.U32.AND P0, PT, RZ, UR11, PT ;  /* 0x0000000bff007c0c */ /* 0x000fc8000bf05070 */
[----:B------:R-:W-:Y:S01]  /*06c0*/  ISETP.NE.AND.EX P0, PT, RZ, RZ, PT, P0 ;  /* 0x000000ffff00720c */ /* 0x000fe20003f05300 */
[----:B------:R-:W-:-:S12]  /*06d0*/  BRA.U !UP0, `(.L_x_34) ;  /* 0x0000000108b47547 */ /* 0x000fd8000b800000 */
[----:B------:R-:W0:Y:S01]  /*06e0*/  LDCU.128 UR12, c[0x0][0x380] ;  /* 0x00007000ff0c77ac */ /* 0x000e220008000c00 */
[----:B------:R-:W-:Y:S02]  /*06f0*/  USHF.L.U32 UR4, UR5, 0x2, URZ ;  /* 0x0000000205047899 */ /* 0x000fe400080006ff */
[----:B------:R-:W-:Y:S02]  /*0700*/  USHF.L.U64.HI UR7, UR5, 0x2, UR6 ;  /* 0x0000000205077899 */ /* 0x000fe40008010206 */
[----:B0-----:R-:W-:-:S04]  /*0710*/  UIADD3 UR8, UP0, UPT, UR4, UR12, URZ ;  /* 0x0000000c04087290 */ /* 0x001fc8000ff1e0ff */
[----:B------:R-:W-:Y:S02]  /*0720*/  UIADD3.X UR9, UPT, UPT, UR7, UR13, URZ, UP0, !UPT ;  /* 0x0000000d07097290 */ /* 0x000fe400087fe4ff */
[----:B------:R-:W-:-:S04]  /*0730*/  IMAD.U32 R4, RZ, RZ, UR8 ;  /* 0x00000008ff047e24 */ /* 0x000fc8000f8e00ff */
[----:B------:R-:W-:-:S05]  /*0740*/  IMAD.U32 R5, RZ, RZ, UR9 ;  /* 0x00000009ff057e24 */ /* 0x000fca000f8e00ff */
[----:B------:R-:W2:Y:S01]  /*0750*/  LDG.E R0, desc[UR16][R4.64] ;  /* 0x0000001004007981 */ /* 0x000ea2000c1e1900 */
[----:B------:R-:W-:-:S04]  /*0760*/  UIADD3 UR4, UP0, UPT, UR4, UR14, URZ ;  /* 0x0000000e04047290 */ /* 0x000fc8000ff1e0ff */
[----:B------:R-:W-:Y:S02]  /*0770*/  UIADD3.X UR7, UPT, UPT, UR7, UR15, URZ, UP0, !UPT ;  /* 0x0000000f07077290 */ /* 0x000fe400087fe4ff */
[----:B-1----:R-:W-:-:S04]  /*0780*/  IMAD.U32 R2, RZ, RZ, UR4 ;  /* 0x00000004ff027e24 */ /* 0x002fc8000f8e00ff */
[----:B------:R-:W-:Y:S01]  /*0790*/  IMAD.U32 R3, RZ, RZ, UR7 ;  /* 0x00000007ff037e24 */ /* 0x000fe2000f8e00ff */
[----:B--2---:R-:W-:-:S13]  /*07a0*/  ISETP.NE.AND P1, PT, R0, 0x2, PT ;  /* 0x000000020000780c */ /* 0x004fda0003f25270 */
[----:B------:R-:W-:-:S05]  /*07b0*/  @!P1 IMAD.MOV.U32 R7, RZ, RZ, 0x3 ;  /* 0x00000003ff079424 */ /* 0x000fca00078e00ff */
[----:B------:R0:W-:Y:S04]  /*07c0*/  @!P1 STG.E desc[UR16][R2.64], R7 ;  /* 0x0000000702009986 */ /* 0x0001e8000c101910 */
[----:B------:R-:W2:Y:S02]  /*07d0*/  LDG.E R0, desc[UR16][R4.64+0x4] ;  /* 0x0000041004007981 */ /* 0x000ea4000c1e1900 */
[----:B--2---:R-:W-:-:S13]  /*07e0*/  ISETP.NE.AND P1, PT, R0, 0x2, PT ;  /* 0x000000020000780c */ /* 0x004fda0003f25270 */
[----:B------:R-:W-:-:S05]  /*07f0*/  @!P1 MOV R9, 0x3 ;  /* 0x0000000300099802 */ /* 0x000fca0000000f00 */
[----:B------:R1:W-:Y:S04]  /*0800*/  @!P1 STG.E desc[UR16][R2.64+0x4], R9 ;  /* 0x0000040902009986 */ /* 0x0003e8000c101910 */
[----:B------:R-:W2:Y:S02]  /*0810*/  LDG.E R0, desc[UR16][R4.64+0x8] ;  /* 0x0000081004007981 */ /* 0x000ea4000c1e1900 */
[----:B--2---:R-:W-:-:S13]  /*0820*/  ISETP.NE.AND P1, PT, R0, 0x2, PT ;  /* 0x000000020000780c */ /* 0x004fda0003f25270 */
[----:B------:R-:W-:-:S05]  /*0830*/  @!P1 IMAD.MOV.U32 R11, RZ, RZ, 0x3 ;  /* 0x00000003ff0b9424 */ /* 0x000fca00078e00ff */
        /* <DEDUP_REMOVED lines=17> */
[----:B------:R-:W3:Y:S01]  /*0950*/  LDG.E R0, desc[UR16][R4.64+0x1c] ;  /* 0x00001c1004007981 */ /* 0x000ee2000c1e1900 */
[----:B------:R-:W-:-:S04]  /*0960*/  UIADD3 UR5, UP0, UPT, UR5, 0x8, URZ ;  /* 0x0000000805057890 */ /* 0x000fc8000ff1e0ff */
[----:B------:R-:W-:Y:S01]  /*0970*/  UIADD3.X UR6, UPT, UPT, URZ, UR6, URZ, UP0, !UPT ;  /* 0x00000006ff067290 */ /* 0x000fe200087fe4ff */
[----:B---3--:R-:W-:-:S13]  /*0980*/  ISETP.NE.AND P1, PT, R0, 0x2, PT ;  /* 0x000000020000780c */ /* 0x008fda0003f25270 */
[----:B-1----:R-:W-:-:S05]  /*0990*/  @!P1 IMAD.MOV.U32 R9, RZ, RZ, 0x3 ;  /* 0x00000003ff099424 */ /* 0x002fca00078e00ff */
[----:B------:R2:W-:Y:S02]  /*09a0*/  @!P1 STG.E desc[UR16][R2.64+0x1c], R9 ;  /* 0x00001c0902009986 */ /* 0x0005e4000c101910 */
.L_x_34:
[----:B------:R-:W-:Y:S05]  /*09b0*/  @!P0 EXIT ;  /* 0x000000000000894d */ /* 0x000fea0003800000 */
[----:B------:R-:W-:Y:S02]  /*09c0*/  UISETP.GE.U32.AND UP0, UPT, UR11, 0x4, UPT ;  /* 0x000000040b00788c */ /* 0x000fe4000bf06070 */
[----:B------:R-:W-:Y:S02]  /*09d0*/  ULOP3.LUT UR9, UR10, 0x3, URZ, 0xc0, !UPT ;  /* 0x000000030a097892 */ /* 0x000fe4000f8ec0ff */
[----:B------:R-:W-:Y:S01]  /*09e0*/  UISETP.GE.U32.AND.EX UP0, UPT, URZ, URZ, UPT, UP0 ;  /* 0x000000ffff00728c */ /* 0x000fe2000bf06100 */
[----:B------:R-:W-:-:S03]  /*09f0*/  UMOV UR4, URZ ;  /* 0x000000ff00047c82 */ /* 0x000fc60008000000 */
[----:B------:R-:W-:-:S04]  /*0a00*/  ISETP.NE.U32.AND P0, PT, RZ, UR9, PT ;  /* 0x00000009ff007c0c */ /* 0x000fc8000bf05070 */
[----:B------:R-:W-:Y:S01]  /*0a10*/  ISETP.NE.AND.EX P0, PT, RZ, UR4, PT, P0 ;  /* 0x00000004ff007c0c */ /* 0x000fe2000bf05300 */
[----:B------:R-:W-:-:S12]  /*0a20*/  BRA.U !UP0, `(.L_x_35) ;  /* 0x0000000108747547 */ /* 0x000fd8000b800000 */
[----:B------:R-:W0:Y:S01]  /*0a30*/  LDCU.128 UR12, c[0x0][0x380] ;  /* 0x00007000ff0c77ac */ /* 0x000e220008000c00 */
[----:B------:R-:W-:Y:S02]  /*0a40*/  USHF.L.U32 UR8, UR5, 0x2, URZ ;  /* 0x0000000205087899 */ /* 0x000fe400080006ff */
[----:B------:R-:W-:Y:S02]  /*0a50*/  USHF.L.U64.HI UR7, UR5, 0x2, UR6 ;  /* 0x0000000205077899 */ /* 0x000fe40008010206 */
[----:B0-----:R-:W-:-:S04]  /*0a60*/  UIADD3 UR12, UP0, UPT, UR8, UR12, URZ ;  /* 0x0000000c080c7290 */ /* 0x001fc8000ff1e0ff */
[----:B------:R-:W-:Y:S02]  /*0a70*/  UIADD3.X UR13, UPT, UPT, UR7, UR13, URZ, UP0, !UPT ;  /* 0x0000000d070d7290 */ /* 0x000fe400087fe4ff */
[----:B-12---:R-:W-:-:S04]  /*0a80*/  MOV R2, UR12 ;  /* 0x0000000c00027c02 */ /* 0x006fc80008000f00 */
[----:B------:R-:W-:-:S05]  /*0a90*/  IMAD.U32 R3, RZ, RZ, UR13 ;  /* 0x0000000dff037e24 */ /* 0x000fca000f8e00ff */
[----:B------:R-:W2:Y:S01]  /*0aa0*/  LDG.E R0, desc[UR16][R2.64] ;  /* 0x0000001002007981 */ /* 0x000ea2000c1e1900 */
[----:B------:R-:W-:-:S04]  /*0ab0*/  UIADD3 UR14, UP0, UPT, UR8, UR14, URZ ;  /* 0x0000000e080e7290 */ /* 0x000fc8000ff1e0ff */
[----:B------:R-:W-:Y:S02]  /*0ac0*/  UIADD3.X UR15, UPT, UPT, UR7, UR15, URZ, UP0, !UPT ;  /* 0x0000000f070f7290 */ /* 0x000fe400087fe4ff */
[----:B------:R-:W-:-:S04]  /*0ad0*/  IMAD.U32 R4, RZ, RZ, UR14 ;  /* 0x0000000eff047e24 */ /* 0x000fc8000f8e00ff */
[----:B------:R-:W-:Y:S01]  /*0ae0*/  IMAD.U32 R5, RZ, RZ, UR15 ;  /* 0x0000000fff057e24 */ /* 0x000fe2000f8e00ff */
[----:B--2---:R-:W-:-:S13]  /*0af0*/  ISETP.NE.AND P1, PT, R0, 0x2, PT ;  /* 0x000000020000780c */ /* 0x004fda0003f25270 */
        /* <DEDUP_REMOVED lines=8> */
[----:B------:R-:W-:-:S05]  /*0b80*/  @!P1 IMAD.MOV.U32 R11, RZ, RZ, 0x3 ;  /* 0x00000003ff0b9424 */ /* 0x000fca00078e00ff */
[----:B------:R3:W-:Y:S04]  /*0b90*/  @!P1 STG.E desc[UR16][R4.64+0x8], R11 ;  /* 0x0000080b04009986 */ /* 0x0007e8000c101910 */
[----:B------:R-:W2:Y:S01]  /*0ba0*/  LDG.E R0, desc[UR16][R2.64+0xc] ;  /* 0x00000c1002007981 */ /* 0x000ea2000c1e1900 */
[----:B------:R-:W-:-:S04]  /*0bb0*/  UIADD3 UR5, UP0, UPT, UR5, 0x4, URZ ;  /* 0x0000000405057890 */ /* 0x000fc8000ff1e0ff */
[----:B------:R-:W-:Y:S01]  /*0bc0*/  UIADD3.X UR6, UPT, UPT, URZ, UR6, URZ, UP0, !UPT ;  /* 0x00000006ff067290 */ /* 0x000fe200087fe4ff */
[----:B--2---:R-:W-:-:S13]  /*0bd0*/  ISETP.NE.AND P1, PT, R0, 0x2, PT ;  /* 0x000000020000780c */ /* 0x004fda0003f25270 */
[----:B0-----:R-:W-:-:S05]  /*0be0*/  @!P1 MOV R7, 0x3 ;  /* 0x0000000300079802 */ /* 0x001fca0000000f00 */
[----:B------:R3:W-:Y:S02]  /*0bf0*/  @!P1 STG.E desc[UR16][R4.64+0xc], R7 ;  /* 0x00000c0704009986 */ /* 0x0007e4000c101910 */
.L_x_35:
[----:B------:R-:W-:Y:S05]  /*0c00*/  @!P0 EXIT ;  /* 0x000000000000894d */ /* 0x000fea0003800000 */
[----:B------:R-:W0:Y:S01]  /*0c10*/  LDCU.128 UR12, c[0x0][0x380] ;  /* 0x00007000ff0c77ac */ /* 0x000e220008000c00 */
[----:B------:R-:W-:Y:S02]  /*0c20*/  USHF.L.U32 UR8, UR5, 0x2, URZ ;  /* 0x0000000205087899 */ /* 0x000fe400080006ff */
[----:B------:R-:W-:Y:S02]  /*0c30*/  USHF.L.U64.HI UR6, UR5, 0x2, UR6 ;  /* 0x0000000205067899 */ /* 0x000fe40008010206 */
[----:B0-----:R-:W-:Y:S02]  /*0c40*/  UIADD3 UR7, UP0, UPT, UR8, UR14, URZ ;  /* 0x0000000e08077290 */ /* 0x001fe4000ff1e0ff */
[----:B------:R-:W-:Y:S02]  /*0c50*/  UIADD3 UR5, UP1, UPT, UR8, UR12, URZ ;  /* 0x0000000c08057290 */ /* 0x000fe4000ff3e0ff */
[----:B------:R-:W-:Y:S02]  /*0c60*/  UIADD3.X UR8, UPT, UPT, UR6, UR15, URZ, UP0, !UPT ;  /* 0x0000000f06087290 */ /* 0x000fe400087fe4ff */
[----:B------:R-:W-:-:S12]  /*0c70*/  UIADD3.X UR6, UPT, UPT, UR6, UR13, URZ, UP1, !UPT ;  /* 0x0000000d06067290 */ /* 0x000fd80008ffe4ff */
.L_x_36:
[----:B-12---:R-:W-:Y:S02]  /*0c80*/  IMAD.U32 R2, RZ, RZ, UR5 ;  /* 0x00000005ff027e24 */ /* 0x006fe4000f8e00ff */
[----:B------:R-:W-:-:S05]  /*0c90*/  IMAD.U32 R3, RZ, RZ, UR6 ;  /* 0x00000006ff037e24 */ /* 0x000fca000f8e00ff */
[----:B------:R-:W2:Y:S01]  /*0ca0*/  LDG.E R2, desc[UR16][R2.64] ;  /* 0x0000001002027981 */ /* 0x000ea2000c1e1900 */
[----:B0--3--:R-:W-:Y:S01]  /*0cb0*/  IMAD.U32 R4, RZ, RZ, UR7 ;  /* 0x00000007ff047e24 */ /* 0x009fe2000f8e00ff */
[----:B------:R-:W-:Y:S01]  /*0cc0*/  UIADD3 UR9, UP0, UPT, UR9, -0x1, URZ ;  /* 0xffffffff09097890 */ /* 0x000fe2000ff1e0ff */
[----:B------:R-:W-:Y:S01]  /*0cd0*/  IMAD.U32 R5, RZ, RZ, UR8 ;  /* 0x00000008ff057e24 */ /* 0x000fe2000f8e00ff */
[----:B------:R-:W-:Y:S02]  /*0ce0*/  UIADD3 UR7, UP1, UPT, UR7, 0x4, URZ ;  /* 0x0000000407077890 */ /* 0x000fe4000ff3e0ff */
[----:B------:R-:W-:Y:S02]  /*0cf0*/  UIADD3.X UR4, UPT, UPT, UR4, -0x1, URZ, UP0, !UPT ;  /* 0xffffffff04047890 */ /* 0x000fe400087fe4ff */
[----:B------:R-:W-:Y:S02]  /*0d00*/  UISETP.NE.U32.AND UP0, UPT, UR9, URZ, UPT ;  /* 0x000000ff0900728c */ /* 0x000fe4000bf05070 */
[----:B------:R-:W-:-:S02]  /*0d10*/  UIADD3 UR5, UP2, UPT, UR5, 0x4, URZ ;  /* 0x0000000405057890 */ /* 0x000fc4000ff5e0ff */
[----:B------:R-:W-:Y:S02]  /*0d20*/  UISETP.NE.AND.EX UP0, UPT, UR4, URZ, UPT, UP0 ;  /* 0x000000ff0400728c */ /* 0x000fe4000bf05300 */
[----:B------:R-:W-:Y:S02]  /*0d30*/  UIADD3.X UR8, UPT, UPT, URZ, UR8, URZ, UP1, !UPT ;  /* 0x00000008ff087290 */ /* 0x000fe40008ffe4ff */
[----:B------:R-:W-:Y:S01]  /*0d40*/  UIADD3.X UR6, UPT, UPT, URZ, UR6, URZ, UP2, !UPT ;  /* 0x00000006ff067290 */ /* 0x000fe200097fe4ff */
[----:B--2---:R-:W-:-:S13]  /*0d50*/  ISETP.NE.AND P0, PT, R2, 0x2, PT ;  /* 0x000000020200780c */ /* 0x004fda0003f05270 */
[----:B------:R-:W-:-:S05]  /*0d60*/  @!P0 IMAD.MOV.U32 R7, RZ, RZ, 0x3 ;  /* 0x00000003ff078424 */ /* 0x000fca00078e00ff */
[----:B------:R0:W-:Y:S01]  /*0d70*/  @!P0 STG.E desc[UR16][R4.64], R7 ;  /* 0x0000000704008986 */ /* 0x0001e2000c101910 */
[----:B------:R-:W-:Y:S05]  /*0d80*/  BRA.U UP0, `(.L_x_36) ;  /* 0xfffffffd00bc7547 */ /* 0x000fea000b83ffff */
[----:B------:R-:W-:Y:S05]  /*0d90*/  EXIT ;  /* 0x000000000000794d */ /* 0x000fea0003800000 */
.L_x_37:
        /* <DEDUP_REMOVED lines=14> */
.L_x_76:


//--------------------- .text._Z20cudaSetValue3_devicePim --------------------------
	.section	.text._Z20cudaSetValue3_devicePim,"ax",@progbits
	.align	128
        .global         _Z20cudaSetValue3_devicePim
        .type           _Z20cudaSetValue3_devicePim,@function
        .size           _Z20cudaSetValue3_devicePim,(.L_x_77 - _Z20cudaSetValue3_devicePim)
        .other          _Z20cudaSetValue3_devicePim,@"STO_CUDA_ENTRY STV_DEFAULT"
_Z20cudaSetValue3_devicePim:
.text._Z20cudaSetValue3_devicePim:
        /* <DEDUP_REMOVED lines=14> */
[----:B------:R-:W1:Y:S01]  /*00e0*/  LDCU.64 UR10, c[0x0][0x380] ;  /* 0x00007000ff0a77ac */ /* 0x000e620008000a00 */
[----:B------:R-:W2:Y:S01]  /*00f0*/  LDCU UR6, c[0x0][0x38c] ;  /* 0x00007180ff0677ac */ /* 0x000ea20008000800 */
[----:B------:R-:W-:Y:S02]  /*0100*/  ULOP3.LUT UR5, UR8, 0xfffffff0, URZ, 0xc0, !UPT ;  /* 0xfffffff008057892 */ /* 0x000fe4000f8ec0ff */
[----:B-1----:R-:W-:-:S04]  /*0110*/  UIADD3 UR4, UP0, UPT, UR10, 0x20, URZ ;  /* 0x000000200a047890 */ /* 0x002fc8000ff1e0ff */
[----:B------:R-:W-:Y:S02]  /*0120*/  UIADD3.X UR7, UPT, UPT, URZ, UR11, URZ, UP0, !UPT ;  /* 0x0000000bff077290 */ /* 0x000fe400087fe4ff */
[----:B------:R-:W-:Y:S01]  /*0130*/  IMAD.U32 R0, RZ, RZ, UR4 ;  /* 0x00000004ff007e24 */ /* 0x000fe2000f8e00ff */
[----:B------:R-:W-:-:S03]  /*0140*/  UMOV UR4, UR5 ;  /* 0x0000000500047c82 */ /* 0x000fc60008000000 */
[----:B------:R-:W-:Y:S01]  /*0150*/  IMAD.U32 R5, RZ, RZ, UR7 ;  /* 0x00000007ff057e24 */ /* 0x000fe2000f8e00ff */
[----:B--2---:R-:W-:-:S06]  /*0160*/  UMOV UR7, UR6 ;  /* 0x0000000600077c82 */ /* 0x004fcc0008000000 */
.L_x_39:
[----:B--2---:R-:W-:Y:S02]  /*0170*/  IMAD.MOV.U32 R2, RZ, RZ, R0 ;  /* 0x000000ffff027224 */ /* 0x004fe400078e0000 */
[----:B------:R-:W-:-:S05]  /*0180*/  IMAD.MOV.U32 R3, RZ, RZ, R5 ;  /* 0x000000ffff037224 */ /* 0x000fca00078e0005 */
        /* <DEDUP_REMOVED lines=15> */
[----:B------:R-:W5:Y:S01]  /*0280*/  LDG.E R13, desc[UR12][R2.64+0xc] ;  /* 0x00000c0c020d7981 */ /* 0x000f62000c1e1900 */
[----:B------:R-:W-:-:S04]  /*0290*/  UIADD3 UR4, UP0, UPT, UR4, -0x10, URZ ;  /* 0xfffffff004047890 */ /* 0x000fc8000ff1e0ff */
[----:B------:R-:W-:Y:S02]  /*02a0*/  UIADD3.X UR7, UPT, UPT, UR7, -0x1, URZ, UP0, !UPT ;  /* 0xffffffff07077890 */ /* 0x000fe400087fe4ff */
[----:B------:R-:W-:-:S04]  /*02b0*/  UISETP.NE.U32.AND UP0, UPT, UR4, URZ, UPT ;  /* 0x000000ff0400728c */ /* 0x000fc8000bf05070 */
[----:B------:R-:W-:Y:S01]  /*02c0*/  UISETP.NE.AND.EX UP0, UPT, UR7, URZ, UPT, UP0 ;  /* 0x000000ff0700728c */ /* 0x000fe2000bf05300 */
[----:B--2---:R-:W-:Y:S02]  /*02d0*/  ISETP.NE.AND P2, PT, R0, 0x2, PT ;  /* 0x000000020000780c */ /* 0x004fe40003f45270 */
[----:B---3--:R-:W-:Y:S02]  /*02e0*/  ISETP.NE.AND P3, PT, R4, 0x2, PT ;  /* 0x000000020400780c */ /* 0x008fe40003f65270 */
[----:B----4-:R-:W-:Y:S02]  /*02f0*/  ISETP.NE.AND P4, PT, R5, 0x2, PT ;  /* 0x000000020500780c */ /* 0x010fe40003f85270 */
[----:B-----5:R-:W-:-:S07]  /*0300*/  ISETP.NE.AND P1, PT, R18, 0x2, PT ;  /* 0x000000021200780c */ /* 0x020fce0003f25270 */
[----:B------:R-:W-:Y:S02]  /*0310*/  @!P2 IMAD.MOV.U32 R19, RZ, RZ, 0x3 ;  /* 0x00000003ff13a424 */ /* 0x000fe400078e00ff */
[----:B------:R-:W-:Y:S02]  /*0320*/  @!P3 IMAD.MOV.U32 R21, RZ, RZ, 0x3 ;  /* 0x00000003ff15b424 */ /* 0x000fe400078e00ff */
[----:B------:R-:W-:Y:S01]  /*0330*/  @!P4 IMAD.MOV.U32 R23, RZ, RZ, 0x3 ;  /* 0x00000003ff17c424 */ /* 0x000fe200078e00ff */
[----:B------:R0:W-:Y:S01]  /*0340*/  @!P2 STG.E desc[UR12][R2.64+-0x1c], R19 ;  /* 0xffffe4130200a986 */ /* 0x0001e2000c10190c */
[----:B------:R-:W-:Y:S02]  /*0350*/  ISETP.NE.AND P6, PT, R6, 0x2, PT ;  /* 0x000000020600780c */ /* 0x000fe40003fc5270 */
[----:B------:R-:W-:Y:S01]  /*0360*/  ISETP.NE.AND P5, PT, R7, 0x2, PT ;  /* 0x000000020700780c */ /* 0x000fe20003fa5270 */
[----:B------:R-:W-:Y:S01]  /*0370*/  @!P3 STG.E desc[UR12][R2.64+-0x18], R21 ;  /* 0xffffe8150200b986 */ /* 0x000fe2000c10190c */
[----:B------:R-:W-:-:S03]  /*0380*/  ISETP.NE.AND P3, PT, R9, 0x2, PT ;  /* 0x000000020900780c */ /* 0x000fc60003f65270 */
[----:B------:R-:W-:Y:S01]  /*0390*/  @!P4 STG.E desc[UR12][R2.64+-0x14], R23 ;  /* 0xffffec170200c986 */ /* 0x000fe2000c10190c */
[----:B------:R-:W-:Y:S02]  /*03a0*/  ISETP.NE.AND P4, PT, R8, 0x2, PT ;  /* 0x000000020800780c */ /* 0x000fe40003f85270 */
[----:B------:R-:W-:Y:S01]  /*03b0*/  ISETP.NE.AND P2, PT, R10, 0x2, PT ;  /* 0x000000020a00780c */ /* 0x000fe20003f45270 */
[----:B------:R-:W-:Y:S02]  /*03c0*/  @!P1 IMAD.MOV.U32 R5, RZ, RZ, 0x3 ;  /* 0x00000003ff059424 */ /* 0x000fe400078e00ff */
[----:B------:R-:W-:-:S03]  /*03d0*/  @!P6 IMAD.MOV.U32 R7, RZ, RZ, 0x3 ;  /* 0x00000003ff07e424 */ /* 0x000fc600078e00ff */
[----:B------:R1:W-:Y:S01]  /*03e0*/  @!P1 STG.E desc[UR12][R2.64+-0x20], R5 ;  /* 0xffffe00502009986 */ /* 0x0003e2000c10190c */
[----:B------:R-:W-:Y:S01]  /*03f0*/  ISETP.NE.AND P1, PT, R11, 0x2, PT ;  /* 0x000000020b00780c */ /* 0x000fe20003f25270 */
[----:B------:R-:W-:-:S03]  /*0400*/  @!P3 IMAD.MOV.U32 R11, RZ, RZ, 0x3 ;  /* 0x00000003ff0bb424 */ /* 0x000fc600078e00ff */
[----:B------:R-:W-:Y:S02]  /*0410*/  @!P4 IMAD.MOV.U32 R9, RZ, RZ, 0x3 ;  /* 0x00000003ff09c424 */ /* 0x000fe400078e00ff */
[----:B0-----:R-:W-:Y:S02]  /*0420*/  @!P2 IMAD.MOV.U32 R19, RZ, RZ, 0x3 ;  /* 0x00000003ff13a424 */ /* 0x001fe400078e00ff */
[----:B-1----:R-:W-:Y:S01]  /*0430*/  @!P5 IMAD.MOV.U32 R5, RZ, RZ, 0x3 ;  /* 0x00000003ff05d424 */ /* 0x002fe200078e00ff */
[----:B------:R0:W-:Y:S01]  /*0440*/  @!P6 STG.E desc[UR12][R2.64+-0x10], R7 ;  /* 0xfffff0070200e986 */ /* 0x0001e2000c10190c */
[----:B------:R-:W-:-:S03]  /*0450*/  ISETP.NE.AND P6, PT, R12, 0x2, PT ;  /* 0x000000020c00780c */ /* 0x000fc60003fc5270 */
[----:B------:R-:W-:Y:S01]  /*0460*/  @!P5 STG.E desc[UR12][R2.64+-0xc], R5 ;  /* 0xfffff4050200d986 */ /* 0x000fe2000c10190c */
[----:B------:R-:W-:-:S03]  /*0470*/  ISETP.NE.AND P5, PT, R17, 0x2, PT ;  /* 0x000000021100780c */ /* 0x000fc60003fa5270 */
[----:B------:R-:W-:Y:S01]  /*0480*/  @!P4 STG.E desc[UR12][R2.64+-0x8], R9 ;  /* 0xfffff8090200c986 */ /* 0x000fe2000c10190c */
[----:B------:R-:W-:-:S03]  /*0490*/  ISETP.NE.AND P4, PT, R16, 0x2, PT ;  /* 0x000000021000780c */ /* 0x000fc60003f85270 */
[----:B------:R1:W-:Y:S01]  /*04a0*/  @!P3 STG.E desc[UR12][R2.64+-0x4], R11 ;  /* 0xfffffc0b0200b986 */ /* 0x0003e2000c10190c */
[----:B------:R-:W-:-:S03]  /*04b0*/  ISETP.NE.AND P3, PT, R15, 0x2, PT ;  /* 0x000000020f00780c */ /* 0x000fc60003f65270 */
[----:B------:R2:W-:Y:S01]  /*04c0*/  @!P2 STG.E desc[UR12][R2.64], R19 ;  /* 0x000000130200a986 */ /* 0x0005e2000c10190c */
[----:B------:R-:W-:Y:S01]  /*04d0*/  ISETP.NE.AND P2, PT, R14, 0x2, PT ;  /* 0x000000020e00780c */ /* 0x000fe20003f45270 */
[----:B------:R-:W-:Y:S01]  /*04e0*/  @!P1 IMAD.MOV.U32 R21, RZ, RZ, 0x3 ;  /* 0x00000003ff159424 */ /* 0x000fe200078e00ff */
[----:B0-----:R-:W-:Y:S01]  /*04f0*/  @!P6 MOV R7, 0x3 ;  /* 0x000000030007e802 */ /* 0x001fe20000000f00 */
[----:B------:R-:W-:-:S03]  /*0500*/  @!P5 IMAD.MOV.U32 R17, RZ, RZ, 0x3 ;  /* 0x00000003ff11d424 */ /* 0x000fc600078e00ff */
[----:B------:R2:W-:Y:S01]  /*0510*/  @!P1 STG.E desc[UR12][R2.64+0x4], R21 ;  /* 0x0000041502009986 */ /* 0x0005e2000c10190c */
[----:B------:R-:W-:Y:S01]  /*0520*/  ISETP.NE.AND P1, PT, R13, 0x2, PT ;  /* 0x000000020d00780c */ /* 0x000fe20003f25270 */
[----:B------:R-:W-:Y:S02]  /*0530*/  @!P4 IMAD.MOV.U32 R15, RZ, RZ, 0x3 ;  /* 0x00000003ff0fc424 */ /* 0x000fe400078e00ff */
[----:B------:R-:W-:-:S03]  /*0540*/  @!P3 IMAD.MOV.U32 R13, RZ, RZ, 0x3 ;  /* 0x00000003ff0db424 */ /* 0x000fc600078e00ff */
[----:B-1----:R-:W-:Y:S01]  /*0550*/  @!P2 IMAD.MOV.U32 R11, RZ, RZ, 0x3 ;  /* 0x00000003ff0ba424 */ /* 0x002fe200078e00ff */
[----:B------:R2:W-:Y:S04]  /*0560*/  @!P6 STG.E desc[UR12][R2.64+0x8], R7 ;  /* 0x000008070200e986 */ /* 0x0005e8000c10190c */
[----:B------:R2:W-:Y:S04]  /*0570*/  @!P2 STG.E desc[UR12][R2.64+0x10], R11 ;  /* 0x0000100b0200a986 */ /* 0x0005e8000c10190c */
[----:B------:R2:W-:Y:S04]  /*0580*/  @!P3 STG.E desc[UR12][R2.64+0x14], R13 ;  /* 0x0000140d0200b986 */ /* 0x0005e8000c10190c */
[----:B------:R2:W-:Y:S04]  /*0590*/  @!P4 STG.E desc[UR12][R2.64+0x18], R15 ;  /* 0x0000180f0200c986 */ /* 0x0005e8000c10190c */
[----:B------:R2:W-:Y:S01]  /*05a0*/  @!P5 STG.E desc[UR12][R2.64+0x1c], R17 ;  /* 0x00001c110200d986 */ /* 0x0005e2000c10190c */
[----:B------:R-:W-:-:S05]  /*05b0*/  @!P1 IMAD.MOV.U32 R9, RZ, RZ, 0x3 ;  /* 0x00000003ff099424 */ /* 0x000fca00078e00ff */
[----:B------:R2:W-:Y:S01]  /*05c0*/  @!P1 STG.E desc[UR12][R2.64+0xc], R9 ;  /* 0x00000c0902009986 */ /* 0x0005e2000c10190c */
[----:B------:R-:W-:-:S05]  /*05d0*/  IADD3 R0, P1, PT, R2, 0x40, RZ ;  /* 0x0000004002007810 */ /* 0x000fca0007f3e0ff */
[----:B------:R-:W-:Y:S01]  /*05e0*/  IMAD.X R5, RZ, RZ, R3, P1 ;  /* 0x000000ffff057224 */ /* 0x000fe200008e0603 */
[----:B------:R-:W-:Y:S07]  /*05f0*/  BRA.U UP0, `(.L_x_39) ;  /* 0xfffffff900dc7547 */ /* 0x000fee000b83ffff */
.L_x_38:
        /* <DEDUP_REMOVED lines=8> */
[----:B------:R-:W0:Y:S02]  /*0680*/  LDCU.64 UR10, c[0x0][0x380] ;  /* 0x00007000ff0a77ac */ /* 0x000e240008000a00 */
[----:B0-----:R-:W-:-:S04]  /*0690*/  ULEA UR4, UP0, UR5, UR10, 0x2 ;  /* 0x0000000a05047291 */ /* 0x001fc8000f8010ff */
[----:B------:R-:W-:Y:S02]  /*06a0*/  ULEA.HI.X UR7, UR5, UR11, UR6, 0x2, UP0 ;  /* 0x0000000b05077291 */ /* 0x000fe400080f1406 */
[----:B--2---:R-:W-:-:S04]  /*06b0*/  IMAD.U32 R2, RZ, RZ, UR4 ;  /* 0x00000004ff027e24 */ /* 0x004fc8000f8e00ff */
[----:B------:R-:W-:-:S05]  /*06c0*/  IMAD.U32 R3, RZ, RZ, UR7 ;  /* 0x00000007ff037e24 */ /* 0x000fca000f8e00ff */
[----:B------:R-:W2:Y:S04]  /*06d0*/  LDG.E R10, desc[UR12][R2.64] ;  /* 0x0000000c020a7981 */ /* 0x000ea8000c1e1900 */
[----:B------:R-:W3:Y:S04]  /*06e0*/  LDG.E R0, desc[UR12][R2.64+0x4] ;  /* 0x0000040c02007981 */ /* 0x000ee8000c1e1900 */
[----:B------:R-:W4:Y:S04]  /*06f0*/  LDG.E R4, desc[UR12][R2.64+0x8] ;  /* 0x0000080c02047981 */ /* 0x000f28000c1e1900 */
[----:B------:R-:W5:Y:S04]  /*0700*/  LDG.E R5, desc[UR12][R2.64+0xc] ;  /* 0x00000c0c02057981 */ /* 0x000f68000c1e1900 */
[----:B------:R-:W5:Y:S04]  /*0710*/  LDG.E R6, desc[UR12][R2.64+0x10] ;  /* 0x0000100c02067981 */ /* 0x000f68000c1e1900 */
[----:B------:R-:W5:Y:S04]  /*0720*/  LDG.E R7, desc[UR12][R2.64+0x14] ;  /* 0x0000140c02077981 */ /* 0x000f68000c1e1900 */
[----:B------:R-:W5:Y:S04]  /*0730*/  LDG.E R8, desc[UR12][R2.64+0x18] ;  /* 0x0000180c02087981 */ /* 0x000f68000c1e1900 */
[----:B------:R-:W5:Y:S01]  /*0740*/  LDG.E R9, desc[UR12][R2.64+0x1c] ;  /* 0x00001c0c02097981 */ /* 0x000f62000c1e1900 */
[----:B------:R-:W-:-:S04]  /*0750*/  UIADD3 UR5, UP0, UPT, UR5, 0x8, URZ ;  /* 0x0000000805057890 */ /* 0x000fc8000ff1e0ff */
[----:B------:R-:W-:Y:S01]  /*0760*/  UIADD3.X UR6, UPT, UPT, URZ, UR6, URZ, UP0, !UPT ;  /* 0x00000006ff067290 */ /* 0x000fe200087fe4ff */
[----:B--2---:R-:W-:Y:S02]  /*0770*/  ISETP.NE.AND P2, PT, R10, 0x2, PT ;  /* 0x000000020a00780c */ /* 0x004fe40003f45270 */
[----:B---3--:R-:W-:Y:S02]  /*0780*/  ISETP.NE.AND P3, PT, R0, 0x2, PT ;  /* 0x000000020000780c */ /* 0x008fe40003f65270 */
[----:B----4-:R-:W-:-:S09]  /*0790*/  ISETP.NE.AND P1, PT, R4, 0x2, PT ;  /* 0x000000020400780c */ /* 0x010fd20003f25270 */
[----:B------:R-:W-:Y:S02]  /*07a0*/  @!P2 IMAD.MOV.U32 R11, RZ, RZ, 0x3 ;  /* 0x00000003ff0ba424 */ /* 0x000fe400078e00ff */
[----:B------:R-:W-:-:S03]  /*07b0*/  @!P3 MOV R13, 0x3 ;  /* 0x00000003000db802 */ /* 0x000fc60000000f00 */
[----:B------:R0:W-:Y:S01]  /*07c0*/  @!P2 STG.E desc[UR12][R2.64], R11 ;  /* 0x0000000b0200a986 */ /* 0x0001e2000c10190c */
[----:B-----5:R-:W-:Y:S02]  /*07d0*/  ISETP.NE.AND P2, PT, R5, 0x2, PT ;  /* 0x000000020500780c */ /* 0x020fe40003f45270 */
[----:B------:R-:W-:Y:S01]  /*07e0*/  ISETP.NE.AND P4, PT, R7, 0x2, PT ;  /* 0x000000020700780c */ /* 0x000fe20003f85270 */
[----:B------:R1:W-:Y:S01]  /*07f0*/  @!P3 STG.E desc[UR12][R2.64+0x4], R13 ;  /* 0x0000040d0200b986 */ /* 0x0003e2000c10190c */
[----:B------:R-:W-:Y:S01]  /*0800*/  ISETP.NE.AND P3, PT, R6, 0x2, PT ;  /* 0x000000020600780c */ /* 0x000fe20003f65270 */
[----:B------:R-:W-:Y:S01]  /*0810*/  @!P1 IMAD.MOV.U32 R5, RZ, RZ, 0x3 ;  /* 0x00000003ff059424 */ /* 0x000fe200078e00ff */
[----:B------:R-:W-:Y:S02]  /*0820*/  ISETP.NE.AND P5, PT, R8, 0x2, PT ;  /* 0x000000020800780c */ /* 0x000fe40003fa5270 */
[----:B------:R-:W-:Y:S02]  /*0830*/  ISETP.NE.AND P6, PT, R9, 0x2, PT ;  /* 0x000000020900780c */ /* 0x000fe40003fc5270 */
[----:B------:R3:W-:Y:S03]  /*0840*/  @!P1 STG.E desc[UR12][R2.64+0x8], R5 ;  /* 0x0000080502009986 */ /* 0x0007e6000c10190c */
[----:B------:R-:W-:-:S02]  /*0850*/  @!P2 IMAD.MOV.U32 R7, RZ, RZ, 0x3 ;  /* 0x00000003ff07a424 */ /* 0x000fc400078e00ff */
[----:B0-----:R-:W-:Y:S02]  /*0860*/  @!P4 IMAD.MOV.U32 R11, RZ, RZ, 0x3 ;  /* 0x00000003ff0bc424 */ /* 0x001fe400078e00ff */
[----:B------:R-:W-:Y:S01]  /*0870*/  @!P3 IMAD.MOV.U32 R9, RZ, RZ, 0x3 ;  /* 0x00000003ff09b424 */ /* 0x000fe200078e00ff */
[----:B------:R3:W-:Y:S01]  /*0880*/  @!P2 STG.E desc[UR12][R2.64+0xc], R7 ;  /* 0x00000c070200a986 */ /* 0x0007e2000c10190c */
[----:B-1----:R-:W-:Y:S02]  /*0890*/  @!P5 IMAD.MOV.U32 R13, RZ, RZ, 0x3 ;  /* 0x00000003ff0dd424 */ /* 0x002fe400078e00ff */
[----:B------:R-:W-:Y:S01]  /*08a0*/  @!P6 IMAD.MOV.U32 R15, RZ, RZ, 0x3 ;  /* 0x00000003ff0fe424 */ /* 0x000fe200078e00ff */
[----:B------:R3:W-:Y:S04]  /*08b0*/  @!P3 STG.E desc[UR12][R2.64+0x10], R9 ;  /* 0x000010090200b986 */ /* 0x0007e8000c10190c */
[----:B------:R3:W-:Y:S04]  /*08c0*/  @!P4 STG.E desc[UR12][R2.64+0x14], R11 ;  /* 0x0000140b0200c986 */ /* 0x0007e8000c10190c */
[----:B------:R3:W-:Y:S04]  /*08d0*/  @!P5 STG.E desc[UR12][R2.64+0x18], R13 ;  /* 0x0000180d0200d986 */ /* 0x0007e8000c10190c */
[----:B------:R3:W-:Y:S02]  /*08e0*/  @!P6 STG.E desc[UR12][R2.64+0x1c], R15 ;  /* 0x00001c0f0200e986 */ /* 0x0007e4000c10190c */
.L_x_40:
        /* <DEDUP_REMOVED lines=8> */
[----:B------:R-:W0:Y:S02]  /*0970*/  LDCU.64 UR10, c[0x0][0x380] ;  /* 0x00007000ff0a77ac */ /* 0x000e240008000a00 */
[----:B0-----:R-:W-:-:S04]  /*0980*/  ULEA UR10, UP0, UR5, UR10, 0x2 ;  /* 0x0000000a050a7291 */ /* 0x001fc8000f8010ff */
[----:B------:R-:W-:Y:S02]  /*0990*/  ULEA.HI.X UR11, UR5, UR11, UR6, 0x2, UP0 ;  /* 0x0000000b050b7291 */ /* 0x000fe400080f1406 */
[----:B--23--:R-:W-:-:S04]  /*09a0*/  IMAD.U32 R2, RZ, RZ, UR10 ;  /* 0x0000000aff027e24 */ /* 0x00cfc8000f8e00ff */
[----:B------:R-:W-:-:S05]  /*09b0*/  IMAD.U32 R3, RZ, RZ, UR11 ;  /* 0x0000000bff037e24 */ /* 0x000fca000f8e00ff */
[----:B------:R-:W2:Y:S04]  /*09c0*/  LDG.E R6, desc[UR12][R2.64] ;  /* 0x0000000c02067981 */ /* 0x000ea8000c1e1900 */
[----:B------:R-:W3:Y:S04]  /*09d0*/  LDG.E R0, desc[UR12][R2.64+0x4] ;  /* 0x0000040c02007981 */ /* 0x000ee8000c1e1900 */
[----:B------:R-:W4:Y:S04]  /*09e0*/  LDG.E R4, desc[UR12][R2.64+0x8] ;  /* 0x0000080c02047981 */ /* 0x000f28000c1e1900 */
[----:B------:R-:W5:Y:S01]  /*09f0*/  LDG.E R5, desc[UR12][R2.64+0xc] ;  /* 0x00000c0c02057981 */ /* 0x000f62000c1e1900 */
[----:B------:R-:W-:-:S04]  /*0a00*/  UIADD3 UR5, UP0, UPT, UR5, 0x4, URZ ;  /* 0x0000000405057890 */ /* 0x000fc8000ff1e0ff */
[----:B------:R-:W-:Y:S01]  /*0a10*/  UIADD3.X UR6, UPT, UPT, URZ, UR6, URZ, UP0, !UPT ;  /* 0x00000006ff067290 */ /* 0x000fe200087fe4ff */
[----:B--2---:R-:W-:Y:S02]  /*0a20*/  ISETP.NE.AND P1, PT, R6, 0x2, PT ;  /* 0x000000020600780c */ /* 0x004fe40003f25270 */
[----:B---3--:R-:W-:Y:S02]  /*0a30*/  ISETP.NE.AND P2, PT, R0, 0x2, PT ;  /* 0x000000020000780c */ /* 0x008fe40003f45270 */
[----:B----4-:R-:W-:Y:S02]  /*0a40*/  ISETP.NE.AND P3, PT, R4, 0x2, PT ;  /* 0x000000020400780c */ /* 0x010fe40003f65270 */
[----:B-----5:R-:W-:-:S07]  /*0a50*/  ISETP.NE.AND P4, PT, R5, 0x2, PT ;  /* 0x000000020500780c */ /* 0x020fce0003f85270 */
[----:B------:R-:W-:Y:S02]  /*0a60*/  @!P1 IMAD.MOV.U32 R5, RZ, RZ, 0x3 ;  /* 0x00000003ff059424 */ /* 0x000fe400078e00ff */
[----:B------:R-:W-:-:S03]  /*0a70*/  @!P2 MOV R7, 0x3 ;  /* 0x000000030007a802 */ /* 0x000fc60000000f00 */
[----:B------:R0:W-:Y:S01]  /*0a80*/  @!P1 STG.E desc[UR12][R2.64], R5 ;  /* 0x0000000502009986 */ /* 0x0001e2000c10190c */
[----:B------:R-:W-:-:S03]  /*0a90*/  @!P3 IMAD.MOV.U32 R9, RZ, RZ, 0x3 ;  /* 0x00000003ff09b424 */ /* 0x000fc600078e00ff */
[----:B------:R0:W-:Y:S01]  /*0aa0*/  @!P2 STG.E desc[UR12][R2.64+0x4], R7 ;  /* 0x000004070200a986 */ /* 0x0001e2000c10190c */
[----:B------:R-:W-:-:S03]  /*0ab0*/  @!P4 IMAD.MOV.U32 R11, RZ, RZ, 0x3 ;  /* 0x00000003ff0bc424 */ /* 0x000fc600078e00ff */
[----:B------:R0:W-:Y:S04]  /*0ac0*/  @!P3 STG.E desc[UR12][R2.64+0x8], R9 ;  /* 0x000008090200b986 */ /* 0x0001e8000c10190c */
[----:B------:R0:W-:Y:S02]  /*0ad0*/  @!P4 STG.E desc[UR12][R2.64+0xc], R11 ;  /* 0x00000c0b0200c986 */ /* 0x0001e4000c10190c */
.L_x_41:
[----:B------:R-:W-:Y:S05]  /*0ae0*/  @!P0 EXIT ;  /* 0x000000000000894d */ /* 0x000fea0003800000 */
[----:B------:R-:W1:Y:S02]  /*0af0*/  LDCU.64 UR10, c[0x0][0x380] ;  /* 0x00007000ff0a77ac */ /* 0x000e640008000a00 */
[----:B-1----:R-:W-:-:S04]  /*0b00*/  ULEA UR7, UP0, UR5, UR10, 0x2 ;  /* 0x0000000a05077291 */ /* 0x002fc8000f8010ff */
[----:B------:R-:W-:Y:S02]  /*0b10*/  ULEA.HI.X UR5, UR5, UR11, UR6, 0x2, UP0 ;  /* 0x0000000b05057291 */ /* 0x000fe400080f1406 */
[----:B------:R-:W-:-:S04]  /*0b20*/  IMAD.U32 R0, RZ, RZ, UR7 ;  /* 0x00000007ff007e24 */ /* 0x000fc8000f8e00ff */
[----:B0--3--:R-:W-:-:S07]  /*0b30*/  IMAD.U32 R5, RZ, RZ, UR5 ;  /* 0x00000005ff057e24 */ /* 0x009fce000f8e00ff */
.L_x_42:
[----:B0-2---:R-:W-:Y:S02]  /*0b40*/  IMAD.MOV.U32 R2, RZ, RZ, R0 ;  /* 0x000000ffff027224 */ /* 0x005fe400078e0000 */
[----:B------:R-:W-:-:S05]  /*0b50*/  IMAD.MOV.U32 R3, RZ, RZ, R5 ;  /* 0x000000ffff037224 */ /* 0x000fca00078e0005 */
[----:B------:R-:W2:Y:S01]  /*0b60*/  LDG.E R0, desc[UR12][R2.64] ;  /* 0x0000000c02007981 */ /* 0x000ea2000c1e1900 */
[----:B------:R-:W-:-:S04]  /*0b70*/  UIADD3 UR8, UP0, UPT, UR8, -0x1, URZ ;  /* 0xffffffff08087890 */ /* 0x000fc8000ff1e0ff */
[----:B------:R-:W-:Y:S02]  /*0b80*/  UIADD3.X UR4, UPT, UPT, UR4, -0x1, URZ, UP0, !UPT ;  /* 0xffffffff04047890 */ /* 0x000fe400087fe4ff */
[----:B------:R-:W-:-:S04]  /*0b90*/  UISETP.NE.U32.AND UP0, UPT, UR8, URZ, UPT ;  /* 0x000000ff0800728c */ /* 0x000fc8000bf05070 */
[----:B------:R-:W-:Y:S01]  /*0ba0*/  UISETP.NE.AND.EX UP0, UPT, UR4, URZ, UPT, UP0 ;  /* 0x000000ff0400728c */ /* 0x000fe2000bf05300 */
[----:B--2---:R-:W-:-:S13]  /*0bb0*/  ISETP.NE.AND P0, PT, R0, 0x2, PT ;  /* 0x000000020000780c */ /* 0x004fda0003f05270 */
[----:B------:R-:W-:-:S05]  /*0bc0*/  @!P0 IMAD.MOV.U32 R7, RZ, RZ, 0x3 ;  /* 0x00000003ff078424 */ /* 0x000fca00078e00ff */
[----:B------:R0:W-:Y:S01]  /*0bd0*/  @!P0 STG.E desc[UR12][R2.64], R7 ;  /* 0x0000000702008986 */ /* 0x0001e2000c10190c */
[----:B------:R-:W-:-:S05]  /*0be0*/  IADD3 R0, P0, PT, R2, 0x4, RZ ;  /* 0x0000000402007810 */ /* 0x000fca0007f1e0ff */
[----:B------:R-:W-:Y:S01]  /*0bf0*/  IMAD.X R5, RZ, RZ, R3, P0 ;  /* 0x000000ffff057224 */ /* 0x000fe200000e0603 */
[----:B------:R-:W-:Y:S07]  /*0c00*/  BRA.U UP0, `(.L_x_42) ;  /* 0xfffffffd00cc7547 */ /* 0x000fee000b83ffff */
[----:B------:R-:W-:Y:S05]  /*0c10*/  EXIT ;  /* 0x000000000000794d */ /* 0x000fea0003800000 */
.L_x_43:
        /* <DEDUP_REMOVED lines=14> */
.L_x_77:


//--------------------- .text._Z25cudaSetValue2_device_copyPiS_m --------------------------
	.section	.text._Z25cudaSetValue2_device_copyPiS_m,"ax",@progbits
	.align	128
        .global         _Z25cudaSetValue2_device_copyPiS_m
        .type           _Z25cudaSetValue2_device_copyPiS_m,@function
        .size           _Z25cudaSetValue2_device_copyPiS_m,(.L_x_78 - _Z25cudaSetValue2_device_copyPiS_m)
        .other          _Z25cudaSetValue2_device_copyPiS_m,@"STO_CUDA_ENTRY STV_DEFAULT"
_Z25cudaSetValue2_device_copyPiS_m:
.text._Z25cudaSetValue2_device_copyPiS_m:
        /* <DEDUP_REMOVED lines=27> */
.L_x_45:
        /* <DEDUP_REMOVED lines=75> */
.L_x_44:
        /* <DEDUP_REMOVED lines=53> */
.L_x_46:
        /* <DEDUP_REMOVED lines=37> */
.L_x_47:
        /* <DEDUP_REMOVED lines=8> */
.L_x_48:
        /* <DEDUP_REMOVED lines=18> */
.L_x_49:
        /* <DEDUP_REMOVED lines=14> */
.L_x_78:


//--------------------- .text._Z20cudaSetValue2_devicePim --------------------------
	.section	.text._Z20cudaSetValue2_devicePim,"ax",@progbits
	.align	128
        .global         _Z20cudaSetValue2_devicePim
        .type           _Z20cudaSetValue2_devicePim,@function
        .size           _Z20cudaSetValue2_devicePim,(.L_x_79 - _Z20cudaSetValue2_devicePim)
        .other          _Z20cudaSetValue2_devicePim,@"STO_CUDA_ENTRY STV_DEFAULT"
_Z20cudaSetValue2_devicePim:
.text._Z20cudaSetValue2_devicePim:
[----:B------:R-:W0:Y:S01]  /*0000*/  LDC R1, c[0x0][0x37c] ;  /* 0x0000df00ff017b82 */ /* 0x000e220000000800 */
[----:B------:R-:W1:Y:S02]  /*0010*/  LDCU.64 UR8, c[0x0][0x388] ;  /* 0x00007100ff0877ac */ /* 0x000e640008000a00 */
[----:B-1----:R-:W-:-:S04]  /*0020*/  ISETP.NE.U32.AND P0, PT, RZ, UR8, PT ;  /* 0x00000008ff007c0c */ /* 0x002fc8000bf05070 */
[----:B------:R-:W-:-:S13]  /*0030*/  ISETP.NE.AND.EX P0, PT, RZ, UR9, PT, P0 ;  /* 0x00000009ff007c0c */ /* 0x000fda000bf05300 */
[----:B------:R-:W-:Y:S05]  /*0040*/  @!P0 EXIT ;  /* 0x000000000000894d */ /* 0x000fea0003800000 */
[----:B------:R-:W-:Y:S01]  /*0050*/  UISETP.GE.U32.AND UP0, UPT, UR8, 0x10, UPT ;  /* 0x000000100800788c */ /* 0x000fe2000bf06070 */
[----:B------:R-:W-:Y:S01]  /*0060*/  PRMT R0, RZ, 0x7610, R0 ;  /* 0x00007610ff007816 */ /* 0x000fe20000000000 */
[----:B------:R-:W1:Y:S02]  /*0070*/  LDCU.64 UR12, c[0x0][0x358] ;  /* 0x00006b00ff0c77ac */ /* 0x000e640008000a00 */
[----:B------:R-:W-:Y:S02]  /*0080*/  UISETP.GE.U32.AND.EX UP0, UPT, UR9, URZ, UPT, UP0 ;  /* 0x000000ff0900728c */ /* 0x000fe4000bf06100 */
[----:B------:R-:W-:Y:S01]  /*0090*/  ULOP3.LUT UR10, UR8, 0xf, URZ, 0xc0, !UPT ;  /* 0x0000000f080a7892 */ /* 0x000fe2000f8ec0ff */
[----:B------:R-:W-:Y:S01]  /*00a0*/  UMOV UR5, URZ ;  /* 0x000000ff00057c82 */ /* 0x000fe20008000000 */
[----:B------:R-:W-:-:S05]  /*00b0*/  UMOV UR6, URZ ;  /* 0x000000ff00067c82 */ /* 0x000fca0008000000 */
[----:B------:R-:W-:Y:S05]  /*00c0*/  BRA.U !UP0, `(.L_x_50) ;  /* 0x0000000d08887547 */ /* 0x000fea000b800000 */
[----:B------:R-:W2:Y:S01]  /*00d0*/  LDCU.64 UR4, c[0x0][0x380] ;  /* 0x00007000ff0477ac */ /* 0x000ea20008000a00 */
[----:B------:R-:W1:Y:S01]  /*00e0*/  LDC.64 R10, c[0x0][0x380] ;  /* 0x0000e000ff0a7b82 */ /* 0x000e620000000a00 */
[----:B--2---:R-:W-:-:S04]  /*00f0*/  UIADD3 UR4, UP0, UPT, UR4, 0x20, URZ ;  /* 0x0000002004047890 */ /* 0x004fc8000ff1e0ff */
[----:B------:R-:W-:Y:S02]  /*0100*/  UIADD3.X UR7, UPT, UPT, URZ, UR5, URZ, UP0, !UPT ;  /* 0x00000005ff077290 */ /* 0x000fe400087fe4ff */
[----:B------:R-:W-:Y:S01]  /*0110*/  IMAD.U32 R2, RZ, RZ, UR4 ;  /* 0x00000004ff027e24 */ /* 0x000fe2000f8e00ff */
[----:B-1----:R-:W2:Y:S03]  /*0120*/  LDG.E R16, desc[UR12][R10.64] ;  /* 0x0000000c0a107981 */ /* 0x002ea6000c1e1900 */
[----:B------:R-:W-:-:S05]  /*0130*/  IMAD.U32 R3, RZ, RZ, UR7 ;  /* 0x00000007ff037e24 */ /* 0x000fca000f8e00ff */
        /* <DEDUP_REMOVED lines=15> */
[----:B------:R-:W-:-:S02]  /*0230*/  IMAD.MOV.U32 R21, RZ, RZ, 0x1 ;  /* 0x00000001ff157424 */ /* 0x000fc400078e00ff */
[----:B------:R-:W-:Y:S02]  /*0240*/  IMAD.MOV.U32 R14, RZ, RZ, 0x1 ;  /* 0x00000001ff0e7424 */ /* 0x000fe400078e00ff */
[----:B------:R-:W-:Y:S02]  /*0250*/  IMAD.MOV.U32 R15, RZ, RZ, 0x1 ;  /* 0x00000001ff0f7424 */ /* 0x000fe400078e00ff */
[----:B------:R-:W-:-:S03]  /*0260*/  IMAD.MOV.U32 R22, RZ, RZ, 0x1 ;  /* 0x00000001ff167424 */ /* 0x000fc600078e00ff */
[----:B------:R-:W-:Y:S01]  /*0270*/  PRMT R14, R14, 0x5410, R15 ;  /* 0x000054100e0e7816 */ /* 0x000fe2000000000f */
[----:B------:R-:W-:-:S05]  /*0280*/  IMAD.MOV.U32 R23, RZ, RZ, 0x1 ;  /* 0x00000001ff177424 */ /* 0x000fca00078e00ff */
[----:B------:R-:W-:Y:S01]  /*0290*/  PRMT R15, R22, 0x5410, R23 ;  /* 0x00005410160f7816 */ /* 0x000fe20000000017 */
[----:B------:R-:W-:-:S04]  /*02a0*/  ULOP3.LUT UR5, UR8, 0xfffffff0, URZ, 0xc0, !UPT ;  /* 0xfffffff008057892 */ /* 0x000fc8000f8ec0ff */
[----:B------:R-:W-:-:S04]  /*02b0*/  UIADD3 UR8, UP0, UPT, UR5, -0x10, URZ ;  /* 0xfffffff005087890 */ /* 0x000fc8000ff1e0ff */
[----:B------:R-:W-:Y:S02]  /*02c0*/  UIADD3.X UR9, UPT, UPT, UR9, -0x1, URZ, UP0, !UPT ;  /* 0xffffffff09097890 */ /* 0x000fe400087fe4ff */
[----:B------:R-:W-:-:S04]  /*02d0*/  UISETP.NE.U32.AND UP0, UPT, UR8, URZ, UPT ;  /* 0x000000ff0800728c */ /* 0x000fc8000bf05070 */
[----:B------:R-:W-:Y:S02]  /*02e0*/  UISETP.NE.AND.EX UP0, UPT, UR9, URZ, UPT, UP0 ;  /* 0x000000ff0900728c */ /* 0x000fe4000bf05300 */
[----:B------:R-:W-:Y:S01]  /*02f0*/  UIADD3 UR4, UP1, UPT, UR4, 0x40, URZ ;  /* 0x0000004004047890 */ /* 0x000fe2000ff3e0ff */
[----:B------:R-:W1:Y:S03]  /*0300*/  LDCU UR6, c[0x0][0x38c] ;  /* 0x00007180ff0677ac */ /* 0x000e660008000800 */
[----:B------:R-:W-:Y:S01]  /*0310*/  UIADD3.X UR7, UPT, UPT, URZ, UR7, URZ, UP1, !UPT ;  /* 0x00000007ff077290 */ /* 0x000fe20008ffe4ff */
[----:B--2---:R-:W-:Y:S02]  /*0320*/  ISETP.NE.AND P3, PT, R16, 0x1, PT ;  /* 0x000000011000780c */ /* 0x004fe40003f65270 */
[----:B---3--:R-:W-:Y:S02]  /*0330*/  ISETP.NE.AND P6, PT, R17, 0x1, PT ;  /* 0x000000011100780c */ /* 0x008fe40003fc5270 */
[----:B----4-:R-:W-:-:S09]  /*0340*/  ISETP.NE.AND P4, PT, R18, 0x1, PT ;  /* 0x000000011200780c */ /* 0x010fd20003f85270 */
[----:B------:R-:W-:Y:S02]  /*0350*/  @!P3 PRMT R21, RZ, 0x7610, R21 ;  /* 0x00007610ff15b816 */ /* 0x000fe40000000015 */
[----:B-----5:R-:W-:Y:S02]  /*0360*/  ISETP.NE.AND P5, PT, R20, 0x1, PT ;  /* 0x000000011400780c */ /* 0x020fe40003fa5270 */
[----:B------:R-:W-:Y:S02]  /*0370*/  ISETP.NE.AND P0, PT, R19, 0x1, PT ;  /* 0x000000011300780c */ /* 0x000fe40003f05270 */
[----:B------:R-:W-:Y:S01]  /*0380*/  @!P6 PRMT R14, R21, 0x7610, R14 ;  /* 0x00007610150ee816 */ /* 0x000fe2000000000e */
[----:B------:R-:W-:Y:S01]  /*0390*/  IMAD.MOV.U32 R17, RZ, RZ, 0x1 ;  /* 0x00000001ff117424 */ /* 0x000fe200078e00ff */
[----:B------:R-:W-:Y:S01]  /*03a0*/  ISETP.NE.AND P1, PT, R0, 0x1, PT ;  /* 0x000000010000780c */ /* 0x000fe20003f25270 */
[----:B------:R-:W-:Y:S01]  /*03b0*/  @!P3 IMAD.MOV.U32 R21, RZ, RZ, 0x2 ;  /* 0x00000002ff15b424 */ /* 0x000fe200078e00ff */
[----:B------:R-:W-:Y:S01]  /*03c0*/  @!P4 PRMT R14, R14, 0x5410, R14 ;  /* 0x000054100e0ec816 */ /* 0x000fe2000000000e */
[----:B------:R-:W-:Y:S01]  /*03d0*/  @!P4 IMAD.MOV.U32 R25, RZ, RZ, 0x2 ;  /* 0x00000002ff19c424 */ /* 0x000fe200078e00ff */
[----:B------:R-:W-:-:S02]  /*03e0*/  ISETP.NE.AND P2, PT, R4, 0x1, PT ;  /* 0x000000010400780c */ /* 0x000fc40003f45270 */
[--C-:B------:R-:W-:Y:S01]  /*03f0*/  PRMT R17, R17, 0x5410, R22.reuse ;  /* 0x0000541011117816 */ /* 0x100fe20000000016 */
[----:B------:R2:W-:Y:S01]  /*0400*/  @!P3 STG.E desc[UR12][R2.64+-0x20], R21 ;  /* 0xffffe0150200b986 */ /* 0x0005e2000c10190c */
[----:B------:R-:W-:Y:S02]  /*0410*/  @!P5 PRMT R15, R14, 0x7632, R15 ;  /* 0x000076320e0fd816 */ /* 0x000fe4000000000f */
[----:B------:R-:W-:Y:S01]  /*0420*/  ISETP.NE.AND P3, PT, R5, 0x1, PT ;  /* 0x000000010500780c */ /* 0x000fe20003f65270 */
[----:B------:R-:W-:Y:S01]  /*0430*/  @!P4 STG.E desc[UR12][R2.64+-0x18], R25 ;  /* 0xffffe8190200c986 */ /* 0x000fe2000c10190c */
[----:B------:R-:W-:Y:S02]  /*0440*/  ISETP.NE.AND P4, PT, R6, 0x1, PT ;  /* 0x000000010600780c */ /* 0x000fe40003f85270 */
[----:B------:R-:W-:Y:S02]  /*0450*/  PRMT R16, R23, 0x5410, R22 ;  /* 0x0000541017107816 */ /* 0x000fe40000000016 */
[----:B------:R-:W-:-:S02]  /*0460*/  PRMT R18, R18, 0x5410, R17 ;  /* 0x0000541012127816 */ /* 0x000fc40000000011 */
[----:B------:R-:W-:Y:S01]  /*0470*/  @!P0 PRMT R15, R15, 0x5410, R15 ;  /* 0x000054100f0f8816 */ /* 0x000fe2000000000f */
[----:B------:R-:W-:Y:S01]  /*0480*/  @!P5 IMAD.MOV.U32 R5, RZ, RZ, 0x2 ;  /* 0x00000002ff05d424 */ /* 0x000fe200078e00ff */
[----:B------:R-:W-:Y:S01]  /*0490*/  PRMT R18, R23, 0x7610, R18 ;  /* 0x0000761017127816 */ /* 0x000fe20000000012 */
[----:B------:R-:W-:Y:S01]  /*04a0*/  @!P6 IMAD.MOV.U32 R23, RZ, RZ, 0x2 ;  /* 0x00000002ff17e424 */ /* 0x000fe200078e00ff */
[----:B------:R-:W-:Y:S02]  /*04b0*/  @!P1 PRMT R16, R16, 0x7610, R15 ;  /* 0x0000761010109816 */ /* 0x000fe4000000000f */
[----:B------:R-:W-:Y:S01]  /*04c0*/  PRMT R17, R22, 0x7610, R17 ;  /* 0x0000761016117816 */ /* 0x000fe20000000011 */
[----:B------:R-:W-:Y:S01]  /*04d0*/  @!P5 STG.E desc[UR12][R2.64+-0x14], R5 ;  /* 0xffffec050200d986 */ /* 0x000fe2000c10190c */
[----:B------:R-:W-:Y:S01]  /*04e0*/  @!P2 PRMT R16, R16, 0x7632, R16 ;  /* 0x000076321010a816 */ /* 0x000fe20000000010 */
[----:B------:R-:W-:Y:S01]  /*04f0*/  @!P0 IMAD.MOV.U32 R15, RZ, RZ, 0x2 ;  /* 0x00000002ff0f8424 */ /* 0x000fe200078e00ff */
[----:B------:R-:W-:Y:S01]  /*0500*/  ISETP.NE.AND P5, PT, R7, 0x1, PT ;  /* 0x000000010700780c */ /* 0x000fe20003fa5270 */
[----:B------:R3:W-:Y:S01]  /*0510*/  @!P6 STG.E desc[UR12][R2.64+-0x1c], R23 ;  /* 0xffffe4170200e986 */ /* 0x0007e2000c10190c */
[----:B------:R-:W-:Y:S01]  /*0520*/  @!P1 IMAD.MOV.U32 R27, RZ, RZ, 0x2 ;  /* 0x00000002ff1b9424 */ /* 0x000fe200078e00ff */
[----:B------:R-:W-:Y:S01]  /*0530*/  @!P3 PRMT R17, R17, 0x5410, R16 ;  /* 0x000054101111b816 */ /* 0x000fe20000000010 */
[----:B------:R-:W-:-:S02]  /*0540*/  @!P2 IMAD.MOV.U32 R7, RZ, RZ, 0x2 ;  /* 0x00000002ff07a424 */ /* 0x000fc400078e00ff */
[----:B--2---:R-:W-:Y:S01]  /*0550*/  @!P3 IMAD.MOV.U32 R21, RZ, RZ, 0x2 ;  /* 0x00000002ff15b424 */ /* 0x004fe200078e00ff */
[----:B------:R-:W-:Y:S01]  /*0560*/  @!P0 STG.E desc[UR12][R2.64+-0x10], R15 ;  /* 0xfffff00f02008986 */ /* 0x000fe2000c10190c */
[----:B------:R-:W-:Y:S01]  /*0570*/  ISETP.NE.AND P0, PT, R8, 0x1, PT ;  /* 0x000000010800780c */ /* 0x000fe20003f05270 */
[----:B---3--:R-:W-:Y:S02]  /*0580*/  @!P4 IMAD.MOV.U32 R23, RZ, RZ, 0x2 ;  /* 0x00000002ff17c424 */ /* 0x008fe400078e00ff */
[----:B------:R-:W-:Y:S01]  /*0590*/  @!P1 STG.E desc[UR12][R2.64+-0xc], R27 ;  /* 0xfffff41b02009986 */ /* 0x000fe2000c10190c */
[----:B------:R-:W-:Y:S02]  /*05a0*/  @!P4 PRMT R18, R18, 0x7610, R17 ;  /* 0x000076101212c816 */ /* 0x000fe40000000011 */
[----:B------:R-:W-:Y:S01]  /*05b0*/  ISETP.NE.AND P1, PT, R9, 0x1, PT ;  /* 0x000000010900780c */ /* 0x000fe20003f25270 */
[----:B------:R2:W-:Y:S01]  /*05c0*/  @!P2 STG.E desc[UR12][R2.64+-0x8], R7 ;  /* 0xfffff8070200a986 */ /* 0x0005e2000c10190c */
[----:B------:R-:W-:-:S02]  /*05d0*/  ISETP.NE.AND P2, PT, R10, 0x1, PT ;  /* 0x000000010a00780c */ /* 0x000fc40003f45270 */
[----:B------:R-:W-:Y:S01]  /*05e0*/  ISETP.NE.AND P6, PT, R13, 0x1, PT ;  /* 0x000000010d00780c */ /* 0x000fe20003fc5270 */
[----:B------:R3:W-:Y:S01]  /*05f0*/  @!P3 STG.E desc[UR12][R2.64+-0x4], R21 ;  /* 0xfffffc150200b986 */ /* 0x0007e2000c10190c */
[----:B------:R-:W-:-:S03]  /*0600*/  ISETP.NE.AND P3, PT, R11, 0x1, PT ;  /* 0x000000010b00780c */ /* 0x000fc60003f65270 */
[----:B------:R3:W-:Y:S01]  /*0610*/  @!P4 STG.E desc[UR12][R2.64], R23 ;  /* 0x000000170200c986 */ /* 0x0007e2000c10190c */
[----:B------:R-:W-:Y:S01]  /*0620*/  ISETP.NE.AND P4, PT, R12, 0x1, PT ;  /* 0x000000010c00780c */ /* 0x000fe20003f85270 */
[----:B------:R-:W-:Y:S01]  /*0630*/  IMAD.MOV.U32 R20, RZ, RZ, 0x1 ;  /* 0x00000001ff147424 */ /* 0x000fe200078e00ff */
[----:B------:R-:W-:Y:S01]  /*0640*/  @!P5 PRMT R17, R18, 0x7632, R17 ;  /* 0x000076321211d816 */ /* 0x000fe20000000011 */
[----:B------:R-:W-:Y:S02]  /*0650*/  @!P5 IMAD.MOV.U32 R5, RZ, RZ, 0x2 ;  /* 0x00000002ff05d424 */ /* 0x000fe400078e00ff */
[----:B------:R-:W-:Y:S01]  /*0660*/  @!P0 IMAD.MOV.U32 R9, RZ, RZ, 0x2 ;  /* 0x00000002ff098424 */ /* 0x000fe200078e00ff */
[----:B------:R-:W-:Y:S01]  /*0670*/  @!P0 PRMT R18, R17, 0x7610, R18 ;  /* 0x0000761011128816 */ /* 0x000fe20000000012 */
[----:B--2---:R-:W-:Y:S01]  /*0680*/  @!P1 IMAD.MOV.U32 R7, RZ, RZ, 0x2 ;  /* 0x00000002ff079424 */ /* 0x004fe200078e00ff */
[----:B------:R-:W-:Y:S01]  /*0690*/  PRMT R19, R22, 0x5410, R20 ;  /* 0x0000541016137816 */ /* 0x000fe20000000014 */
[----:B------:R-:W-:-:S02]  /*06a0*/  @!P2 IMAD.MOV.U32 R11, RZ, RZ, 0x2 ;  /* 0x00000002ff0ba424 */ /* 0x000fc400078e00ff */
[----:B------:R-:W-:Y:S02]  /*06b0*/  @!P3 IMAD.MOV.U32 R13, RZ, RZ, 0x2 ;  /* 0x00000002ff0db424 */ /* 0x000fe400078e00ff */
[----:B------:R-:W-:Y:S02]  /*06c0*/  @!P4 IMAD.MOV.U32 R15, RZ, RZ, 0x2 ;  /* 0x00000002ff0fc424 */ /* 0x000fe400078e00ff */
[----:B------:R-:W-:Y:S01]  /*06d0*/  @!P6 IMAD.MOV.U32 R17, RZ, RZ, 0x2 ;  /* 0x00000002ff11e424 */ /* 0x000fe200078e00ff */
[----:B------:R3:W-:Y:S01]  /*06e0*/  @!P5 STG.E desc[UR12][R2.64+0x4], R5 ;  /* 0x000004050200d986 */ /* 0x0007e2000c10190c */
[----:B------:R-:W-:Y:S01]  /*06f0*/  IMAD.MOV.U32 R0, RZ, RZ, 0x1 ;  /* 0x00000001ff007424 */ /* 0x000fe200078e00ff */
[----:B------:R-:W-:Y:S01]  /*0700*/  @!P1 PRMT R19, R19, 0x5410, R18 ;  /* 0x0000541013139816 */ /* 0x000fe20000000012 */
[----:B------:R-:W-:Y:S01]  /*0710*/  IMAD.MOV.U32 R4, RZ, RZ, 0x1 ;  /* 0x00000001ff047424 */ /* 0x000fe200078e00ff */
[----:B------:R3:W-:Y:S04]  /*0720*/  @!P0 STG.E desc[UR12][R2.64+0x8], R9 ;  /* 0x0000080902008986 */ /* 0x0007e8000c10190c */
[----:B------:R3:W-:Y:S04]  /*0730*/  @!P1 STG.E desc[UR12][R2.64+0xc], R7 ;  /* 0x00000c0702009986 */ /* 0x0007e8000c10190c */
[----:B------:R3:W-:Y:S04]  /*0740*/  @!P2 STG.E desc[UR12][R2.64+0x10], R11 ;  /* 0x0000100b0200a986 */ /* 0x0007e8000c10190c */
[----:B------:R3:W-:Y:S04]  /*0750*/  @!P3 STG.E desc[UR12][R2.64+0x14], R13 ;  /* 0x0000140d0200b986 */ /* 0x0007e8000c10190c */
[----:B------:R3:W-:Y:S04]  /*0760*/  @!P4 STG.E desc[UR12][R2.64+0x18], R15 ;  /* 0x0000180f0200c986 */ /* 0x0007e8000c10190c */
[----:B------:R3:W-:Y:S01]  /*0770*/  @!P6 STG.E desc[UR12][R2.64+0x1c], R17 ;  /* 0x00001c110200e986 */ /* 0x0007e2000c10190c */
[----:B------:R-:W-:-:S02]  /*0780*/  @!P2 PRMT R19, R19, 0x7632, R19 ;  /* 0x000076321313a816 */ /* 0x000fc40000000013 */
[----:B------:R-:W-:-:S04]  /*0790*/  PRMT R0, R0, 0x5410, R4 ;  /* 0x0000541000007816 */ /* 0x000fc80000000004 */
[----:B------:R-:W-:-:S04]  /*07a0*/  @!P3 PRMT R0, R19, 0x7610, R0 ;  /* 0x000076101300b816 */ /* 0x000fc80000000000 */
[----:B------:R-:W-:-:S04]  /*07b0*/  @!P4 PRMT R0, R0, 0x5410, R0 ;  /* 0x000054100000c816 */ /* 0x000fc80000000000 */
[----:B------:R-:W-:-:S04]  /*07c0*/  PRMT R0, R4, 0x7610, R0 ;  /* 0x0000761004007816 */ /* 0x000fc80000000000 */
[----:B------:R-:W-:Y:S01]  /*07d0*/  @!P6 PRMT R0, R0, 0x7632, R0 ;  /* 0x000076320000e816 */ /* 0x000fe20000000000 */
[----:B-1-3--:R-:W-:Y:S06]  /*07e0*/  BRA.U !UP0, `(.L_x_50) ;  /* 0x0000000508c07547 */ /* 0x00afec000b800000 */
[----:B------:R-:W-:Y:S01]  /*07f0*/  IMAD.U32 R5, RZ, RZ, UR4 ;  /* 0x00000004ff057e24 */ /* 0x000fe2000f8e00ff */
[----:B------:R-:W-:Y:S01]  /*0800*/  UMOV UR4, UR8 ;  /* 0x0000000800047c82 */ /* 0x000fe20008000000 */
[----:B------:R-:W-:Y:S01]  /*0810*/  IMAD.U32 R3, RZ, RZ, UR7 ;  /* 0x00000007ff037e24 */ /* 0x000fe2000f8e00ff */
[----:B------:R-:W-:-:S06]  /*0820*/  UMOV UR7, UR9 ;  /* 0x0000000900077c82 */ /* 0x000fcc0008000000 */
.L_x_51:
[----:B------:R-:W-:-:S05]  /*0830*/  IMAD.MOV.U32 R2, RZ, RZ, R5 ;  /* 0x000000ffff027224 */ /* 0x000fca00078e0005 */
[----:B------:R-:W2:Y:S04]  /*0840*/  LDG.E R22, desc[UR12][R2.64+-0x20] ;  /* 0xffffe00c02167981 */ /* 0x000ea8000c1e1900 */
        /* <DEDUP_REMOVED lines=15> */
[----:B------:R-:W-:Y:S01]  /*0940*/  IMAD.MOV.U32 R18, RZ, RZ, 0x1 ;  /* 0x00000001ff127424 */ /* 0x000fe200078e00ff */
[----:B------:R-:W-:Y:S01]  /*0950*/  UIADD3 UR4, UP0, UPT, UR4, -0x10, URZ ;  /* 0xfffffff004047890 */ /* 0x000fe2000ff1e0ff */
[----:B------:R-:W-:-:S02]  /*0960*/  IMAD.MOV.U32 R21, RZ, RZ, 0x1 ;  /* 0x00000001ff157424 */ /* 0x000fc400078e00ff */
[----:B------:R-:W-:Y:S01]  /*0970*/  IMAD.MOV.U32 R19, RZ, RZ, 0x1 ;  /* 0x00000001ff137424 */ /* 0x000fe200078e00ff */
[----:B------:R-:W-:Y:S01]  /*0980*/  UIADD3.X UR7, UPT, UPT, UR7, -0x1, URZ, UP0, !UPT ;  /* 0xffffffff07077890 */ /* 0x000fe200087fe4ff */
[----:B------:R-:W-:Y:S01]  /*0990*/  IMAD.MOV.U32 R23, RZ, RZ, 0x1 ;  /* 0x00000001ff177424 */ /* 0x000fe200078e00ff */
[----:B------:R-:W-:Y:S01]  /*09a0*/  PRMT R18, R18, 0x5410, R21 ;  /* 0x0000541012127816 */ /* 0x000fe20000000015 */
[----:B------:R-:W-:-:S04]  /*09b0*/  UISETP.NE.U32.AND UP0, UPT, UR4, URZ, UPT ;  /* 0x000000ff0400728c */ /* 0x000fc8000bf05070 */
[----:B------:R-:W-:Y:S01]  /*09c0*/  UISETP.NE.AND.EX UP0, UPT, UR7, URZ, UPT, UP0 ;  /* 0x000000ff0700728c */ /* 0x000fe2000bf05300 */
[----:B--2---:R-:W-:Y:S01]  /*09d0*/  ISETP.NE.AND P0, PT, R22, 0x1, PT ;  /* 0x000000011600780c */ /* 0x004fe20003f05270 */
[----:B------:R-:W-:Y:S01]  /*09e0*/  IMAD.MOV.U32 R22, RZ, RZ, 0x1 ;  /* 0x00000001ff167424 */ /* 0x000fe200078e00ff */
[----:B---3--:R-:W-:-:S04]  /*09f0*/  ISETP.NE.AND P1, PT, R14, 0x1, PT ;  /* 0x000000010e00780c */ /* 0x008fc80003f25270 */
[----:B------:R-:W-:Y:S02]  /*0a00*/  PRMT R0, R0, 0x5410, R22 ;  /* 0x0000541000007816 */ /* 0x000fe40000000016 */
[----:B----4-:R-:W-:Y:S01]  /*0a10*/  ISETP.NE.AND P2, PT, R15, 0x1, PT ;  /* 0x000000010f00780c */ /* 0x010fe20003f45270 */
[----:B------:R-:W-:Y:S01]  /*0a20*/  IMAD.MOV.U32 R15, RZ, RZ, 0x1 ;  /* 0x00000001ff0f7424 */ /* 0x000fe200078e00ff */
[----:B------:R-:W-:Y:S02]  /*0a30*/  PRMT R14, R23, 0x5410, R21 ;  /* 0x00005410170e7816 */ /* 0x000fe40000000015 */
[----:B-----5:R-:W-:Y:S01]  /*0a40*/  ISETP.NE.AND P3, PT, R20, 0x1, PT ;  /* 0x000000011400780c */ /* 0x020fe20003f65270 */
[----:B------:R-:W-:Y:S01]  /*0a50*/  IMAD.MOV.U32 R20, RZ, RZ, 0x1 ;  /* 0x00000001ff147424 */ /* 0x000fe200078e00ff */
[----:B------:R-:W-:Y:S02]  /*0a60*/  @!P0 PRMT R18, R0, 0x7610, R18 ;  /* 0x0000761000128816 */ /* 0x000fe40000000012 */
[----:B------:R-:W-:-:S02]  /*0a70*/  ISETP.NE.AND P4, PT, R16, 0x1, PT ;  /* 0x000000011000780c */ /* 0x000fc40003f85270 */
[C---:B------:R-:W-:Y:S02]  /*0a80*/  @!P1 PRMT R19, R18.reuse, 0x7610, R19 ;  /* 0x0000761012139816 */ /* 0x040fe40000000013 */
[----:B------:R-:W-:Y:S01]  /*0a90*/  ISETP.NE.AND P5, PT, R17, 0x1, PT ;  /* 0x000000011100780c */ /* 0x000fe20003fa5270 */
[----:B------:R-:W-:Y:S01]  /*0aa0*/  @!P0 IMAD.MOV.U32 R17, RZ, RZ, 0x2 ;  /* 0x00000002ff118424 */ /* 0x000fe200078e00ff */
[----:B------:R-:W-:Y:S02]  /*0ab0*/  PRMT R0, R15, 0x7610, R0 ;  /* 0x000076100f007816 */ /* 0x000fe40000000000 */
[----:B------:R-:W-:Y:S01]  /*0ac0*/  @!P2 PRMT R18, R18, 0x5410, R19 ;  /* 0x000054101212a816 */ /* 0x000fe20000000013 */
[----:B------:R-:W-:Y:S01]  /*0ad0*/  @!P1 IMAD.MOV.U32 R19, RZ, RZ, 0x2 ;  /* 0x00000002ff139424 */ /* 0x000fe200078e00ff */
[----:B------:R-:W-:Y:S01]  /*0ae0*/  PRMT R15, R21, 0x5410, R20 ;  /* 0x00005410150f7816 */ /* 0x000fe20000000014 */
[----:B------:R1:W-:Y:S01]  /*0af0*/  @!P0 STG.E desc[UR12][R2.64+-0x20], R17 ;  /* 0xffffe01102008986 */ /* 0x0003e2000c10190c */
[----:B------:R-:W-:Y:S01]  /*0b00*/  PRMT R16, R20, 0x5410, R21 ;  /* 0x0000541014107816 */ /* 0x000fe20000000015 */
[----:B------:R-:W-:Y:S01]  /*0b10*/  @!P2 IMAD.MOV.U32 R21, RZ, RZ, 0x2 ;  /* 0x00000002ff15a424 */ /* 0x000fe200078e00ff */
[----:B------:R-:W-:Y:S01]  /*0b20*/  ISETP.NE.AND P6, PT, R13, 0x1, PT ;  /* 0x000000010d00780c */ /* 0x000fe20003fc5270 */
[----:B------:R2:W-:Y:S01]  /*0b30*/  @!P1 STG.E desc[UR12][R2.64+-0x1c], R19 ;  /* 0xffffe41302009986 */ /* 0x0005e2000c10190c */
[----:B------:R-:W-:Y:S01]  /*0b40*/  @!P3 PRMT R14, R14, 0x7610, R18 ;  /* 0x000076100e0eb816 */ /* 0x000fe20000000012 */
[----:B------:R-:W-:Y:S01]  /*0b50*/  @!P4 IMAD.MOV.U32 R23, RZ, RZ, 0x2 ;  /* 0x00000002ff17c424 */ /* 0x000fe200078e00ff */
[----:B------:R-:W-:Y:S01]  /*0b60*/  ISETP.NE.AND P1, PT, R4, 0x1, PT ;  /* 0x000000010400780c */ /* 0x000fe20003f25270 */
[----:B------:R3:W-:Y:S01]  /*0b70*/  @!P2 STG.E desc[UR12][R2.64+-0x18], R21 ;  /* 0xffffe8150200a986 */ /* 0x0007e2000c10190c */
[--C-:B------:R-:W-:Y:S01]  /*0b80*/  @!P4 PRMT R0, R0, 0x7610, R14.reuse ;  /* 0x000076100000c816 */ /* 0x100fe2000000000e */
[----:B------:R-:W-:Y:S01]  /*0b90*/  @!P5 IMAD.MOV.U32 R25, RZ, RZ, 0x2 ;  /* 0x00000002ff19d424 */ /* 0x000fe200078e00ff */
[----:B------:R-:W-:Y:S01]  /*0ba0*/  ISETP.NE.AND P2, PT, R5, 0x1, PT ;  /* 0x000000010500780c */ /* 0x000fe20003f45270 */
[----:B------:R-:W-:Y:S01]  /*0bb0*/  @!P3 IMAD.MOV.U32 R5, RZ, RZ, 0x2 ;  /* 0x00000002ff05b424 */ /* 0x000fe200078e00ff */
[----:B------:R-:W-:Y:S01]  /*0bc0*/  @!P5 PRMT R14, R0, 0x7632, R14 ;  /* 0x00007632000ed816 */ /* 0x000fe2000000000e */
[----:B------:R-:W-:Y:S01]  /*0bd0*/  @!P4 STG.E desc[UR12][R2.64+-0x10], R23 ;  /* 0xfffff0170200c986 */ /* 0x000fe2000c10190c */
[----:B------:R-:W-:Y:S01]  /*0be0*/  ISETP.NE.AND P0, PT, R6, 0x1, PT ;  /* 0x000000010600780c */ /* 0x000fe20003f05270 */
[----:B------:R-:W-:Y:S01]  /*0bf0*/  IMAD.MOV.U32 R18, RZ, RZ, 0x1 ;  /* 0x00000001ff127424 */ /* 0x000fe200078e00ff */
[----:B------:R-:W-:Y:S01]  /*0c00*/  @!P6 PRMT R0, R14, 0x7610, R0 ;  /* 0x000076100e00e816 */ /* 0x000fe20000000000 */
[----:B------:R4:W-:Y:S01]  /*0c10*/  @!P3 STG.E desc[UR12][R2.64+-0x14], R5 ;  /* 0xffffec050200b986 */ /* 0x0009e2000c10190c */
[----:B------:R-:W-:Y:S01]  /*0c20*/  ISETP.NE.AND P3, PT, R7, 0x1, PT ;  /* 0x000000010700780c */ /* 0x000fe20003f65270 */
[----:B-1----:R-:W-:Y:S01]  /*0c30*/  @!P6 IMAD.MOV.U32 R17, RZ, RZ, 0x2 ;  /* 0x00000002ff11e424 */ /* 0x002fe200078e00ff */
[----:B------:R-:W-:Y:S01]  /*0c40*/  @!P1 PRMT R15, R15, 0x5410, R0 ;  /* 0x000054100f0f9816 */ /* 0x000fe20000000000 */
[----:B--2---:R-:W-:Y:S01]  /*0c50*/  @!P1 IMAD.MOV.U32 R19, RZ, RZ, 0x2 ;  /* 0x00000002ff139424 */ /* 0x004fe200078e00ff */
[----:B------:R-:W-:Y:S01]  /*0c60*/  ISETP.NE.AND P4, PT, R8, 0x1, PT ;  /* 0x000000010800780c */ /* 0x000fe20003f85270 */
[----:B---3--:R-:W-:Y:S01]  /*0c70*/  @!P2 IMAD.MOV.U32 R21, RZ, RZ, 0x2 ;  /* 0x00000002ff15a424 */ /* 0x008fe200078e00ff */
[----:B------:R-:W-:Y:S01]  /*0c80*/  @!P2 PRMT R15, R15, 0x7632, R15 ;  /* 0x000076320f0fa816 */ /* 0x000fe2000000000f */
[----:B------:R-:W-:Y:S01]  /*0c90*/  @!P5 STG.E desc[UR12][R2.64+-0xc], R25 ;  /* 0xfffff4190200d986 */ /* 0x000fe2000c10190c */
[----:B------:R-:W-:Y:S01]  /*0ca0*/  ISETP.NE.AND P5, PT, R10, 0x1, PT ;  /* 0x000000010a00780c */ /* 0x000fe20003fa5270 */
[----:B------:R-:W-:Y:S01]  /*0cb0*/  IMAD.MOV.U32 R0, RZ, RZ, 0x1 ;  /* 0x00000001ff007424 */ /* 0x000fe200078e00ff */
[----:B------:R-:W-:Y:S01]  /*0cc0*/  @!P0 PRMT R16, R15, 0x7610, R16 ;  /* 0x000076100f108816 */ /* 0x000fe20000000010 */
[----:B------:R-:W-:Y:S01]  /*0cd0*/  @!P2 STG.E desc[UR12][R2.64], R21 ;  /* 0x000000150200a986 */ /* 0x000fe2000c10190c */
[----:B------:R-:W-:Y:S01]  /*0ce0*/  ISETP.NE.AND P2, PT, R9, 0x1, PT ;  /* 0x000000010900780c */ /* 0x000fe20003f45270 */
[----:B------:R-:W-:Y:S01]  /*0cf0*/  IMAD.MOV.U32 R4, RZ, RZ, 0x1 ;  /* 0x00000001ff047424 */ /* 0x000fe200078e00ff */
[----:B------:R-:W-:Y:S01]  /*0d00*/  PRMT R13, R18, 0x7610, R13 ;  /* 0x00007610120d7816 */ /* 0x000fe2000000000d */
[----:B------:R1:W-:Y:S01]  /*0d10*/  @!P6 STG.E desc[UR12][R2.64+-0x8], R17 ;  /* 0xfffff8110200e986 */ /* 0x0003e2000c10190c */
[----:B------:R-:W-:Y:S01]  /*0d20*/  @!P3 PRMT R16, R16, 0x5410, R16 ;  /* 0x000054101010b816 */ /* 0x000fe20000000010 */
[----:B------:R-:W-:Y:S01]  /*0d30*/  @!P0 IMAD.MOV.U32 R7, RZ, RZ, 0x2 ;  /* 0x00000002ff078424 */ /* 0x000fe200078e00ff */
[----:B------:R-:W-:Y:S01]  /*0d40*/  ISETP.NE.AND P6, PT, R11, 0x1, PT ;  /* 0x000000010b00780c */ /* 0x000fe20003fc5270 */
[----:B------:R-:W-:Y:S01]  /*0d50*/  @!P1 STG.E desc[UR12][R2.64+-0x4], R19 ;  /* 0xfffffc1302009986 */ /* 0x000fe2000c10190c */
[----:B------:R-:W-:Y:S01]  /*0d60*/  ISETP.NE.AND P1, PT, R12, 0x1, PT ;  /* 0x000000010c00780c */ /* 0x000fe20003f25270 */
[----:B----4-:R-:W-:Y:S01]  /*0d70*/  @!P3 IMAD.MOV.U32 R5, RZ, RZ, 0x2 ;  /* 0x00000002ff05b424 */ /* 0x010fe200078e00ff */
[----:B------:R-:W-:Y:S01]  /*0d80*/  PRMT R0, R0, 0x5410, R4 ;  /* 0x0000541000007816 */ /* 0x000fe20000000004 */
[----:B------:R-:W-:Y:S01]  /*0d90*/  IMAD.MOV.U32 R6, RZ, RZ, 0x1 ;  /* 0x00000001ff067424 */ /* 0x000fe200078e00ff */
[----:B------:R-:W-:Y:S01]  /*0da0*/  @!P4 PRMT R13, R16, 0x7632, R13 ;  /* 0x00007632100dc816 */ /* 0x000fe2000000000d */
[----:B------:R2:W-:Y:S01]  /*0db0*/  @!P0 STG.E desc[UR12][R2.64+0x4], R7 ;  /* 0x0000040702008986 */ /* 0x0005e2000c10190c */
[----:B------:R-:W-:-:S02]  /*0dc0*/  @!P4 IMAD.MOV.U32 R9, RZ, RZ, 0x2 ;  /* 0x00000002ff09c424 */ /* 0x000fc400078e00ff */
[----:B------:R-:W-:Y:S01]  /*0dd0*/  @!P2 PRMT R0, R13, 0x7610, R0 ;  /* 0x000076100d00a816 */ /* 0x000fe20000000000 */
[----:B------:R3:W-:Y:S01]  /*0de0*/  @!P3 STG.E desc[UR12][R2.64+0x8], R5 ;  /* 0x000008050200b986 */ /* 0x0007e2000c10190c */
[----:B------:R-:W-:Y:S02]  /*0df0*/  @!P5 IMAD.MOV.U32 R11, RZ, RZ, 0x2 ;  /* 0x00000002ff0bd424 */ /* 0x000fe400078e00ff */
[----:B------:R-:W-:Y:S01]  /*0e00*/  @!P5 PRMT R0, R0, 0x5410, R0 ;  /* 0x000054100000d816 */ /* 0x000fe20000000000 */
[----:B------:R-:W-:Y:S01]  /*0e10*/  @!P6 IMAD.MOV.U32 R15, RZ, RZ, 0x2 ;  /* 0x00000002ff0fe424 */ /* 0x000fe200078e00ff */
[----:B------:R-:W-:Y:S01]  /*0e20*/  @!P4 STG.E desc[UR12][R2.64+0xc], R9 ;  /* 0x00000c090200c986 */ /* 0x000fe2000c10190c */
[----:B-1----:R-:W-:Y:S01]  /*0e30*/  @!P1 IMAD.MOV.U32 R17, RZ, RZ, 0x2 ;  /* 0x00000002ff119424 */ /* 0x002fe200078e00ff */
[----:B------:R-:W-:Y:S01]  /*0e40*/  @!P6 PRMT R4, R0, 0x7632, R4 ;  /* 0x000076320004e816 */ /* 0x000fe20000000004 */
[----:B--2---:R-:W-:Y:S01]  /*0e50*/  @!P2 IMAD.MOV.U32 R7, RZ, RZ, 0x2 ;  /* 0x00000002ff07a424 */ /* 0x004fe200078e00ff */
[----:B------:R-:W-:Y:S01]  /*0e60*/  PRMT R0, R6, 0x7610, R0 ;  /* 0x0000761006007816 */ /* 0x000fe20000000000 */
[----:B------:R-:W-:Y:S01]  /*0e70*/  @!P5 STG.E desc[UR12][R2.64+0x14], R11 ;  /* 0x0000140b0200d986 */ /* 0x000fe2000c10190c */
[----:B---3--:R-:W-:-:S03]  /*0e80*/  IADD3 R5, P0, PT, R2, 0x40, RZ ;  /* 0x0000004002057810 */ /* 0x008fc60007f1e0ff */
[----:B------:R-:W-:Y:S01]  /*0e90*/  @!P2 STG.E desc[UR12][R2.64+0x10], R7 ;  /* 0x000010070200a986 */ /* 0x000fe2000c10190c */
[----:B------:R-:W-:-:S03]  /*0ea0*/  @!P1 PRMT R0, R4, 0x7610, R0 ;  /* 0x0000761004009816 */ /* 0x000fc60000000000 */
[----:B------:R-:W-:Y:S04]  /*0eb0*/  @!P6 STG.E desc[UR12][R2.64+0x18], R15 ;  /* 0x0000180f0200e986 */ /* 0x000fe8000c10190c */
[----:B------:R1:W-:Y:S02]  /*0ec0*/  @!P1 STG.E desc[UR12][R2.64+0x1c], R17 ;  /* 0x00001c1102009986 */ /* 0x0003e4000c10190c */
[----:B-1----:R-:W-:Y:S01]  /*0ed0*/  IMAD.X R3, RZ, RZ, R3, P0 ;  /* 0x000000ffff037224 */ /* 0x002fe200000e0603 */
[----:B------:R-:W-:Y:S06]  /*0ee0*/  BRA.U UP0, `(.L_x_51) ;  /* 0xfffffff900507547 */ /* 0x000fec000b83ffff */
.L_x_50:
[----:B------:R-:W-:-:S04]  /*0ef0*/  UISETP.NE.U32.AND UP0, UPT, UR10, URZ, UPT ;  /* 0x000000ff0a00728c */ /* 0x000fc8000bf05070 */
[----:B------:R-:W-:-:S09]  /*0f00*/  UISETP.NE.AND.EX UP0, UPT, URZ, URZ, UPT, UP0 ;  /* 0x000000ffff00728c */ /* 0x000fd2000bf05300 */
[----:B------:R-:W-:Y:S05]  /*0f10*/  BRA.U !UP0, `(.L_x_52) ;  /* 0x00000009080c7547 */ /* 0x000fea000b800000 */
[----:B------:R-:W2:Y:S01]  /*0f20*/  LDCU UR8, c[0x0][0x388] ;  /* 0x00007100ff0877ac */ /* 0x000ea20008000800 */
[----:B------:R-:W-:-:S04]  /*0f30*/  UISETP.GE.U32.AND UP1, UPT, UR10, 0x8, UPT ;  /* 0x000000080a00788c */ /* 0x000fc8000bf26070 */
[----:B------:R-:W-:Y:S02]  /*0f40*/  UISETP.GE.U32.AND.EX UP1, UPT, URZ, URZ, UPT, UP1 ;  /* 0x000000ffff00728c */ /* 0x000fe4000bf26110 */
[----:B--2---:R-:W-:-:S04]  /*0f50*/  ULOP3.LUT UR9, UR8, 0x7, URZ, 0xc0, !UPT ;  /* 0x0000000708097892 */ /* 0x004fc8000f8ec0ff */
[----:B------:R-:W-:-:S04]  /*0f60*/  UISETP.NE.U32.AND UP0, UPT, UR9, URZ, UPT ;  /* 0x000000ff0900728c */ /* 0x000fc8000bf05070 */
[----:B------:R-:W-:Y:S01]  /*0f70*/  UISETP.NE.AND.EX UP0, UPT, URZ, URZ, UPT, UP0 ;  /* 0x000000ffff00728c */ /* 0x000fe2000bf05300 */
[----:B------:R-:W-:Y:S10]  /*0f80*/  BRA.U !UP1, `(.L_x_53) ;  /* 0x0000000109f47547 */ /* 0x000ff4000b800000 */
[----:B------:R-:W2:Y:S02]  /*0f90*/  LDCU.64 UR10, c[0x0][0x380] ;  /* 0x00007000ff0a77ac */ /* 0x000ea40008000a00 */
[----:B--2---:R-:W-:-:S04]  /*0fa0*/  ULEA UR4, UP1, UR5, UR10, 0x2 ;  /* 0x0000000a05047291 */ /* 0x004fc8000f8210ff */
[----:B------:R-:W-:Y:S02]  /*0fb0*/  ULEA.HI.X UR7, UR5, UR11, UR6, 0x2, UP1 ;  /* 0x0000000b05077291 */ /* 0x000fe400088f1406 */
[----:B------:R-:W-:-:S04]  /*0fc0*/  IMAD.U32 R2, RZ, RZ, UR4 ;  /* 0x00000004ff027e24 */ /* 0x000fc8000f8e00ff */
[----:B------:R-:W-:-:S05]  /*0fd0*/  IMAD.U32 R3, RZ, RZ, UR7 ;  /* 0x00000007ff037e24 */ /* 0x000fca000f8e00ff */
[----:B-1----:R-:W2:Y:S04]  /*0fe0*/  LDG.E R11, desc[UR12][R2.64] ;  /* 0x0000000c020b7981 */ /* 0x002ea8000c1e1900 */
[----:B------:R-:W3:Y:S04]  /*0ff0*/  LDG.E R4, desc[UR12][R2.64+0x4] ;  /* 0x0000040c02047981 */ /* 0x000ee8000c1e1900 */
[----:B------:R-:W4:Y:S04]  /*1000*/  LDG.E R5, desc[UR12][R2.64+0x8] ;  /* 0x0000080c02057981 */ /* 0x000f28000c1e1900 */
[----:B------:R-:W5:Y:S04]  /*1010*/  LDG.E R6, desc[UR12][R2.64+0xc] ;  /* 0x00000c0c02067981 */ /* 0x000f68000c1e1900 */
[----:B------:R-:W5:Y:S04]  /*1020*/  LDG.E R8, desc[UR12][R2.64+0x14] ;  /* 0x0000140c02087981 */ /* 0x000f68000c1e1900 */
[----:B------:R-:W5:Y:S04]  /*1030*/  LDG.E R7, desc[UR12][R2.64+0x10] ;  /* 0x0000100c02077981 */ /* 0x000f68000c1e1900 */
[----:B------:R-:W5:Y:S04]  /*1040*/  LDG.E R9, desc[UR12][R2.64+0x18] ;  /* 0x0000180c02097981 */ /* 0x000f68000c1e1900 */
[----:B------:R-:W5:Y:S01]  /*1050*/  LDG.E R10, desc[UR12][R2.64+0x1c] ;  /* 0x00001c0c020a7981 */ /* 0x000f62000c1e1900 */
[----:B------:R-:W-:Y:S01]  /*1060*/  IMAD.MOV.U32 R12, RZ, RZ, 0x1 ;  /* 0x00000001ff0c7424 */ /* 0x000fe200078e00ff */
[----:B------:R-:W-:-:S04]  /*1070*/  UIADD3 UR5, UP1, UPT, UR5, 0x8, URZ ;  /* 0x0000000805057890 */ /* 0x000fc8000ff3e0ff */
[----:B------:R-:W-:Y:S01]  /*1080*/  UIADD3.X UR6, UPT, UPT, URZ, UR6, URZ, UP1, !UPT ;  /* 0x00000006ff067290 */ /* 0x000fe20008ffe4ff */
[----:B--2---:R-:W-:Y:S02]  /*1090*/  ISETP.NE.AND P2, PT, R11, 0x1, PT ;  /* 0x000000010b00780c */ /* 0x004fe40003f45270 */
[----:B---3--:R-:W-:Y:S01]  /*10a0*/  ISETP.NE.AND P3, PT, R4, 0x1, PT ;  /* 0x000000010400780c */ /* 0x008fe20003f65270 */
[----:B------:R-:W-:Y:S02]  /*10b0*/  IMAD.MOV.U32 R4, RZ, RZ, 0x1 ;  /* 0x00000001ff047424 */ /* 0x000fe400078e00ff */
[----:B------:R-:W-:-:S03]  /*10c0*/  IMAD.MOV.U32 R11, RZ, RZ, 0x1 ;  /* 0x00000001ff0b7424 */ /* 0x000fc600078e00ff */
[--C-:B------:R-:W-:Y:S02]  /*10d0*/  PRMT R0, R0, 0x5410, R4.reuse ;  /* 0x0000541000007816 */ /* 0x100fe40000000004 */
[----:B------:R-:W-:-:S03]  /*10e0*/  PRMT R4, R11, 0x7610, R4 ;  /* 0x000076100b047816 */ /* 0x000fc60000000004 */
[----:B------:R-:W-:Y:S02]  /*10f0*/  @!P2 PRMT R0, R0, 0x5410, R0 ;  /* 0x000054100000a816 */ /* 0x000fe40000000000 */
[----:B----4-:R-:W-:Y:S01]  /*1100*/  ISETP.NE.AND P1, PT, R5, 0x1, PT ;  /* 0x000000010500780c */ /* 0x010fe20003f25270 */
[----:B------:R-:W-:Y:S01]  /*1110*/  @!P3 IMAD.MOV.U32 R11, RZ, RZ, 0x2 ;  /* 0x00000002ff0bb424 */ /* 0x000fe200078e00ff */
[----:B------:R-:W-:Y:S01]  /*1120*/  PRMT R0, R12, 0x7610, R0 ;  /* 0x000076100c007816 */ /* 0x000fe20000000000 */
[----:B------:R-:W-:Y:S01]  /*1130*/  @!P2 IMAD.MOV.U32 R5, RZ, RZ, 0x2 ;  /* 0x00000002ff05a424 */ /* 0x000fe200078e00ff */
[----:B-----5:R-:W-:Y:S02]  /*1140*/  ISETP.NE.AND P0, PT, R6, 0x1, PT ;  /* 0x000000010600780c */ /* 0x020fe40003f05270 */
[----:B------:R-:W-:Y:S01]  /*1150*/  @!P3 STG.E desc[UR12][R2.64+0x4], R11 ;  /* 0x0000040b0200b986 */ /* 0x000fe2000c10190c */
[----:B------:R-:W-:Y:S01]  /*1160*/  @!P3 PRMT R4, R0, 0x7632, R4 ;  /* 0x000076320004b816 */ /* 0x000fe20000000004 */
[----:B------:R-:W-:Y:S01]  /*1170*/  IMAD.MOV.U32 R6, RZ, RZ, 0x1 ;  /* 0x00000001ff067424 */ /* 0x000fe200078e00ff */
[----:B------:R-:W-:Y:S01]  /*1180*/  ISETP.NE.AND P3, PT, R8, 0x1, PT ;  /* 0x000000010800780c */ /* 0x000fe20003f65270 */
[----:B------:R1:W-:Y:S01]  /*1190*/  @!P2 STG.E desc[UR12][R2.64], R5 ;  /* 0x000000050200a986 */ /* 0x0003e2000c10190c */
[----:B------:R-:W-:Y:S01]  /*11a0*/  ISETP.NE.AND P2, PT, R7, 0x1, PT ;  /* 0x000000010700780c */ /* 0x000fe20003f45270 */
[----:B------:R-:W-:Y:S01]  /*11b0*/  IMAD.MOV.U32 R8, RZ, RZ, 0x1 ;  /* 0x00000001ff087424 */ /* 0x000fe200078e00ff */
[----:B------:R-:W-:-:S02]  /*11c0*/  ISETP.NE.AND P4, PT, R9, 0x1, PT ;  /* 0x000000010900780c */ /* 0x000fc40003f85270 */
[----:B------:R-:W-:Y:S02]  /*11d0*/  ISETP.NE.AND P5, PT, R10, 0x1, PT ;  /* 0x000000010a00780c */ /* 0x000fe40003fa5270 */
[----:B------:R-:W-:Y:S02]  /*11e0*/  PRMT R0, R0, 0x5410, R6 ;  /* 0x0000541000007816 */ /* 0x000fe40000000006 */
[----:B------:R-:W-:-:S04]  /*11f0*/  PRMT R4, R4, 0x5410, R8 ;  /* 0x0000541004047816 */ /* 0x000fc80000000008 */
[----:B------:R-:W-:Y:S01]  /*1200*/  @!P1 PRMT R0, R4, 0x7610, R0 ;  /* 0x0000761004009816 */ /* 0x000fe20000000000 */
[----:B------:R-:W-:Y:S02]  /*1210*/  @!P1 IMAD.MOV.U32 R7, RZ, RZ, 0x2 ;  /* 0x00000002ff079424 */ /* 0x000fe400078e00ff */
[----:B------:R-:W-:Y:S01]  /*1220*/  @!P0 IMAD.MOV.U32 R9, RZ, RZ, 0x2 ;  /* 0x00000002ff098424 */ /* 0x000fe200078e00ff */
[----:B------:R-:W-:Y:S01]  /*1230*/  @!P0 PRMT R0, R0, 0x5410, R0 ;  /* 0x0000541000008816 */ /* 0x000fe20000000000 */
[----:B-1----:R-:W-:Y:S02]  /*1240*/  @!P2 IMAD.MOV.U32 R5, RZ, RZ, 0x2 ;  /* 0x00000002ff05a424 */ /* 0x002fe400078e00ff */
[----:B------:R-:W-:Y:S02]  /*1250*/  @!P3 IMAD.MOV.U32 R11, RZ, RZ, 0x2 ;  /* 0x00000002ff0bb424 */ /* 0x000fe400078e00ff */
[----:B------:R-:W-:Y:S02]  /*1260*/  @!P4 IMAD.MOV.U32 R13, RZ, RZ, 0x2 ;  /* 0x00000002ff0dc424 */ /* 0x000fe400078e00ff */
[----:B------:R-:W-:Y:S01]  /*1270*/  @!P5 IMAD.MOV.U32 R15, RZ, RZ, 0x2 ;  /* 0x00000002ff0fd424 */ /* 0x000fe200078e00ff */
[----:B------:R-:W-:Y:S01]  /*1280*/  PRMT R0, R6, 0x7610, R0 ;  /* 0x0000761006007816 */ /* 0x000fe20000000000 */
[----:B------:R2:W-:Y:S04]  /*1290*/  @!P1 STG.E desc[UR12][R2.64+0x8], R7 ;  /* 0x0000080702009986 */ /* 0x0005e8000c10190c */
[----:B------:R2:W-:Y:S01]  /*12a0*/  @!P0 STG.E desc[UR12][R2.64+0xc], R9 ;  /* 0x00000c0902008986 */ /* 0x0005e2000c10190c */
[----:B------:R-:W-:-:S03]  /*12b0*/  @!P2 PRMT R4, R4, 0x7610, R0 ;  /* 0x000076100404a816 */ /* 0x000fc60000000000 */
[----:B------:R2:W-:Y:S04]  /*12c0*/  @!P2 STG.E desc[UR12][R2.64+0x10], R5 ;  /* 0x000010050200a986 */ /* 0x0005e8000c10190c */
[----:B------:R2:W-:Y:S04]  /*12d0*/  @!P3 STG.E desc[UR12][R2.64+0x14], R11 ;  /* 0x0000140b0200b986 */ /* 0x0005e8000c10190c */
[----:B------:R2:W-:Y:S04]  /*12e0*/  @!P4 STG.E desc[UR12][R2.64+0x18], R13 ;  /* 0x0000180d0200c986 */ /* 0x0005e8000c10190c */
[----:B------:R2:W-:Y:S01]  /*12f0*/  @!P5 STG.E desc[UR12][R2.64+0x1c], R15 ;  /* 0x00001c0f0200d986 */ /* 0x0005e2000c10190c */
[----:B------:R-:W-:-:S04]  /*1300*/  PRMT R0, R0, 0x5410, R6 ;  /* 0x0000541000007816 */ /* 0x000fc80000000006 */
[----:B------:R-:W-:Y:S01]  /*1310*/  @!P3 PRMT R0, R4, 0x7632, R0 ;  /* 0x000076320400b816 */ /* 0x000fe20000000000 */
[----:B------:R-:W-:-:S03]  /*1320*/  IMAD.MOV.U32 R4, RZ, RZ, 0x1 ;  /* 0x00000001ff047424 */ /* 0x000fc600078e00ff */
[----:B------:R-:W-:-:S04]  /*1330*/  @!P4 PRMT R0, R0, 0x5410, R0 ;  /* 0x000054100000c816 */ /* 0x000fc80000000000 */
[----:B------:R-:W-:-:S04]  /*1340*/  PRMT R0, R4, 0x7610, R0 ;  /* 0x0000761004007816 */ /* 0x000fc80000000000 */
[----:B--2---:R-:W-:-:S07]  /*1350*/  @!P5 PRMT R0, R0, 0x7632, R0 ;  /* 0x000076320000d816 */ /* 0x004fce0000000000 */
.L_x_53:
[----:B------:R-:W-:Y:S05]  /*1360*/  BRA.U !UP0, `(.L_x_52) ;  /* 0x0000000108f87547 */ /* 0x000fea000b800000 */
[----:B------:R-:W-:Y:S02]  /*1370*/  UISETP.GE.U32.AND UP1, UPT, UR9, 0x4, UPT ;  /* 0x000000040900788c */ /* 0x000fe4000bf26070 */
[----:B------:R-:W-:Y:S02]  /*1380*/  ULOP3.LUT UR8, UR8, 0x3, URZ, 0xc0, !UPT ;  /* 0x0000000308087892 */ /* 0x000fe4000f8ec0ff */
[----:B------:R-:W-:Y:S02]  /*1390*/  UISETP.GE.U32.AND.EX UP1, UPT, URZ, URZ, UPT, UP1 ;  /* 0x000000ffff00728c */ /* 0x000fe4000bf26110 */
[----:B------:R-:W-:Y:S01]  /*13a0*/  UISETP.NE.U32.AND UP0, UPT, UR8, URZ, UPT ;  /* 0x000000ff0800728c */ /* 0x000fe2000bf05070 */
[----:B------:R-:W-:-:S03]  /*13b0*/  UMOV UR4, URZ ;  /* 0x000000ff00047c82 */ /* 0x000fc60008000000 */
[----:B------:R-:W-:-:S03]  /*13c0*/  UISETP.NE.AND.EX UP0, UPT, UR4, URZ, UPT, UP0 ;  /* 0x000000ff0400728c */ /* 0x000fc6000bf05300 */
[----:B------:R-:W-:Y:S08]  /*13d0*/  BRA.U !UP1, `(.L_x_54) ;  /* 0x0000000109807547 */ /* 0x000ff0000b800000 */
        /* <DEDUP_REMOVED lines=8> */
[----:B------:R-:W5:Y:S01]  /*1460*/  LDG.E R6, desc[UR12][R2.64+0xc] ;  /* 0x00000c0c02067981 */ /* 0x000f62000c1e1900 */
[----:B------:R-:W-:-:S04]  /*1470*/  UIADD3 UR5, UP1, UPT, UR5, 0x4, URZ ;  /* 0x0000000405057890 */ /* 0x000fc8000ff3e0ff */
[----:B------:R-:W-:Y:S01]  /*1480*/  UIADD3.X UR6, UPT, UPT, URZ, UR6, URZ, UP1, !UPT ;  /* 0x00000006ff067290 */ /* 0x000fe20008ffe4ff */
[----:B--2---:R-:W-:Y:S02]  /*1490*/  ISETP.NE.AND P0, PT, R7, 0x1, PT ;  /* 0x000000010700780c */ /* 0x004fe40003f05270 */
[----:B---3--:R-:W-:Y:S01]  /*14a0*/  ISETP.NE.AND P1, PT, R4, 0x1, PT ;  /* 0x000000010400780c */ /* 0x008fe20003f25270 */
[----:B------:R-:W-:Y:S01]  /*14b0*/  IMAD.MOV.U32 R4, RZ, RZ, 0x1 ;  /* 0x00000001ff047424 */ /* 0x000fe200078e00ff */
[----:B----4-:R-:W-:-:S04]  /*14c0*/  ISETP.NE.AND P2, PT, R5, 0x1, PT ;  /* 0x000000010500780c */ /* 0x010fc80003f45270 */
[----:B------:R-:W-:Y:S02]  /*14d0*/  PRMT R0, R0, 0x5410, R4 ;  /* 0x0000541000007816 */ /* 0x000fe40000000004 */
[----:B-----5:R-:W-:-:S03]  /*14e0*/  ISETP.NE.AND P3, PT, R6, 0x1, PT ;  /* 0x000000010600780c */ /* 0x020fc60003f65270 */
[----:B------:R-:W-:Y:S01]  /*14f0*/  @!P0 IMAD.MOV.U32 R5, RZ, RZ, 0x2 ;  /* 0x00000002ff058424 */ /* 0x000fe200078e00ff */
[----:B------:R-:W-:Y:S01]  /*1500*/  @!P0 PRMT R0, R0, 0x5410, R0 ;  /* 0x0000541000008816 */ /* 0x000fe20000000000 */
[----:B------:R-:W-:-:S03]  /*1510*/  @!P1 IMAD.MOV.U32 R7, RZ, RZ, 0x2 ;  /* 0x00000002ff079424 */ /* 0x000fc600078e00ff */
[----:B------:R-:W-:Y:S01]  /*1520*/  @!P0 STG.E desc[UR12][R2.64], R5 ;  /* 0x0000000502008986 */ /* 0x000fe2000c10190c */
[----:B------:R-:W-:-:S03]  /*1530*/  @!P2 IMAD.MOV.U32 R9, RZ, RZ, 0x2 ;  /* 0x00000002ff09a424 */ /* 0x000fc600078e00ff */
[----:B------:R-:W-:Y:S01]  /*1540*/  @!P1 STG.E desc[UR12][R2.64+0x4], R7 ;  /* 0x0000040702009986 */ /* 0x000fe2000c10190c */
[----:B------:R-:W-:-:S03]  /*1550*/  @!P3 IMAD.MOV.U32 R11, RZ, RZ, 0x2 ;  /* 0x00000002ff0bb424 */ /* 0x000fc600078e00ff */
[----:B------:R-:W-:Y:S04]  /*1560*/  @!P2 STG.E desc[UR12][R2.64+0x8], R9 ;  /* 0x000008090200a986 */ /* 0x000fe8000c10190c */
[----:B------:R1:W-:Y:S02]  /*1570*/  @!P3 STG.E desc[UR12][R2.64+0xc], R11 ;  /* 0x00000c0b0200b986 */ /* 0x0003e4000c10190c */
[----:B-1----:R-:W-:-:S04]  /*1580*/  PRMT R3, R4, 0x7610, R3 ;  /* 0x0000761004037816 */ /* 0x002fc80000000003 */
[----:B------:R-:W-:-:S04]  /*1590*/  PRMT R3, R3, 0x5410, R4 ;  /* 0x0000541003037816 */ /* 0x000fc80000000004 */
[----:B------:R-:W-:Y:S01]  /*15a0*/  @!P1 PRMT R3, R0, 0x7632, R3 ;  /* 0x0000763200039816 */ /* 0x000fe20000000003 */
[----:B------:R-:W-:-:S03]  /*15b0*/  IMAD.MOV.U32 R0, RZ, RZ, 0x1 ;  /* 0x00000001ff007424 */ /* 0x000fc600078e00ff */
[----:B------:R-:W-:-:S04]  /*15c0*/  @!P2 PRMT R3, R3, 0x5410, R3 ;  /* 0x000054100303a816 */ /* 0x000fc80000000003 */
[----:B------:R-:W-:-:S07]  /*15d0*/  @!P3 PRMT R0, R3, 0x7632, R0 ;  /* 0x000076320300b816 */ /* 0x000fce0000000000 */
.L_x_54:
[----:B------:R-:W-:Y:S05]  /*15e0*/  BRA.U !UP0, `(.L_x_52) ;  /* 0x0000000108587547 */ /* 0x000fea000b800000 */
[----:B------:R-:W2:Y:S01]  /*15f0*/  LDCU.64 UR10, c[0x0][0x380] ;  /* 0x00007000ff0a77ac */ /* 0x000ea20008000a00 */
[----:B------:R-:W-:Y:S01]  /*1600*/  PRMT R4, R0, 0x7610, R4 ;  /* 0x0000761000047816 */ /* 0x000fe20000000004 */
[----:B--2---:R-:W-:-:S04]  /*1610*/  ULEA UR7, UP0, UR5, UR10, 0x2 ;  /* 0x0000000a05077291 */ /* 0x004fc8000f8010ff */
[----:B------:R-:W-:Y:S02]  /*1620*/  ULEA.HI.X UR5, UR5, UR11, UR6, 0x2, UP0 ;  /* 0x0000000b05057291 */ /* 0x000fe400080f1406 */
[----:B------:R-:W-:-:S04]  /*1630*/  IMAD.U32 R5, RZ, RZ, UR7 ;  /* 0x00000007ff057e24 */ /* 0x000fc8000f8e00ff */
[----:B------:R-:W-:-:S07]  /*1640*/  IMAD.U32 R6, RZ, RZ, UR5 ;  /* 0x00000005ff067e24 */ /* 0x000fce000f8e00ff */
.L_x_55:
[----:B--2---:R-:W-:Y:S02]  /*1650*/  IMAD.MOV.U32 R2, RZ, RZ, R5 ;  /* 0x000000ffff027224 */ /* 0x004fe400078e0005 */
[----:B------:R-:W-:-:S05]  /*1660*/  IMAD.MOV.U32 R3, RZ, RZ, R6 ;  /* 0x000000ffff037224 */ /* 0x000fca00078e0006 */
[----:B-1----:R-:W2:Y:S01]  /*1670*/  LDG.E R0, desc[UR12][R2.64] ;  /* 0x0000000c02007981 */ /* 0x002ea2000c1e1900 */
[----:B------:R-:W-:Y:S01]  /*1680*/  UIADD3 UR8, UP0, UPT, UR8, -0x1, URZ ;  /* 0xffffffff08087890 */ /* 0x000fe2000ff1e0ff */
[----:B------:R-:W-:-:S03]  /*1690*/  IADD3 R5, P1, PT, R2, 0x4, RZ ;  /* 0x0000000402057810 */ /* 0x000fc60007f3e0ff */
[----:B------:R-:W-:Y:S02]  /*16a0*/  UIADD3.X UR4, UPT, UPT, UR4, -0x1, URZ, UP0, !UPT ;  /* 0xffffffff04047890 */ /* 0x000fe400087fe4ff */
[----:B------:R-:W-:Y:S01]  /*16b0*/  UISETP.NE.U32.AND UP0, UPT, UR8, URZ, UPT ;  /* 0x000000ff0800728c */ /* 0x000fe2000bf05070 */
[----:B------:R-:W-:-:S03]  /*16c0*/  IMAD.X R6, RZ, RZ, R3, P1 ;  /* 0x000000ffff067224 */ /* 0x000fc600008e0603 */
[----:B------:R-:W-:Y:S01]  /*16d0*/  UISETP.NE.AND.EX UP0, UPT, UR4, URZ, UPT, UP0 ;  /* 0x000000ff0400728c */ /* 0x000fe2000bf05300 */
[----:B--2---:R-:W-:Y:S01]  /*16e0*/  ISETP.NE.AND P0, PT, R0, 0x1, PT ;  /* 0x000000010000780c */ /* 0x004fe20003f05270 */
[----:B------:R-:W-:-:S12]  /*16f0*/  IMAD.MOV.U32 R0, RZ, RZ, 0x1 ;  /* 0x00000001ff007424 */ /* 0x000fd800078e00ff */
[----:B------:R-:W-:Y:S01]  /*1700*/  @!P0 IMAD.MOV.U32 R7, RZ, RZ, 0x2 ;  /* 0x00000002ff078424 */ /* 0x000fe200078e00ff */
[----:B------:R-:W-:-:S04]  /*1710*/  @!P0 PRMT R0, R4, 0x7610, R0 ;  /* 0x0000761004008816 */ /* 0x000fc80000000000 */
[----:B------:R2:W-:Y:S01]  /*1720*/  @!P0 STG.E desc[UR12][R2.64], R7 ;  /* 0x0000000702008986 */ /* 0x0005e2000c10190c */
[----:B------:R-:W-:Y:S01]  /*1730*/  PRMT R4, R0, 0x7610, R4 ;  /* 0x0000761000047816 */ /* 0x000fe20000000004 */
[----:B------:R-:W-:Y:S06]  /*1740*/  BRA.U UP0, `(.L_x_55) ;  /* 0xfffffffd00c07547 */ /* 0x000fec000b83ffff */
.L_x_52:
[----:B------:R-:W-:-:S13]  /*1750*/  LOP3.LUT P0, RZ, R0, 0xff, RZ, 0xc0, !PT ;  /* 0x000000ff00ff7812 */ /* 0x000fda000780c0ff */
[----:B-1----:R-:W-:Y:S05]  /*1760*/  @!P0 EXIT ;  /* 0x000000000000894d */ /* 0x002fea0003800000 */
[----:B------:R-:W-:Y:S01]  /*1770*/  MOV R0, 0x0 ;  /* 0x0000000000007802 */ /* 0x000fe20000000f00 */
[----:B------:R-:W1:Y:S01]  /*1780*/  LDCU.64 UR4, c[0x4][0x8] ;  /* 0x01000100ff0477ac */ /* 0x000e620008000a00 */
[----:B--2---:R-:W-:Y:S02]  /*1790*/  CS2R R6, SRZ ;  /* 0x0000000000067805 */ /* 0x004fe4000001ff00 */
[----:B------:R2:W3:Y:S01]  /*17a0*/  LDC.64 R2, c[0x4][R0] ;  /* 0x0100000000027b82 */ /* 0x0004e20000000a00 */
[----:B-1----:R-:W-:Y:S02]  /*17b0*/  IMAD.U32 R4, RZ, RZ, UR4 ;  /* 0x00000004ff047e24 */ /* 0x002fe4000f8e00ff */
[----:B--2---:R-:W-:-:S07]  /*17c0*/  IMAD.U32 R5, RZ, RZ, UR5 ;  /* 0x00000005ff057e24 */ /* 0x004fce000f8e00ff */
[----:B------:R-:W-:-:S07]  /*17d0*/  LEPC R20, `(.L_x_56) ;  /* 0x000000001014794e */ /* 0x000fce0000000000 */
[----:B0--3--:R-:W-:Y:S05]  /*17e0*/  CALL.ABS.NOINC R2 ;  /* 0x0000000002007343 */ /* 0x009fea0003c00000 */
.L_x_56:
[----:B------:R-:W-:Y:S05]  /*17f0*/  EXIT ;  /* 0x000000000000794d */ /* 0x000fea0003800000 */
.L_x_57:
        /* <DEDUP_REMOVED lines=16> */
.L_x_79:


//--------------------- .text._Z20cudaSetValue1_devicePim --------------------------
	.section	.text._Z20cudaSetValue1_devicePim,"ax",@progbits
	.align	128
        .global         _Z20cudaSetValue1_devicePim
        .type           _Z20cudaSetValue1_devicePim,@function
        .size           _Z20cudaSetValue1_devicePim,(.L_x_80 - _Z20cudaSetValue1_devicePim)
        .other          _Z20cudaSetValue1_devicePim,@"STO_CUDA_ENTRY STV_DEFAULT"
_Z20cudaSetValue1_devicePim:
.text._Z20cudaSetValue1_devicePim:
[----:B------:R-:W-:Y:S08]  /*0000*/  LDC R1, c[0x0][0x37c] ;  /* 0x0000df00ff017b82 */ /* 0x000ff00000000800 */
[----:B------:R-:W0:Y:S02]  /*0010*/  LDC.64 R8, c[0x0][0x388] ;  /* 0x0000e200ff087b82 */ /* 0x000e240000000a00 */
[----:B0-----:R-:W-:-:S04]  /*0020*/  ISETP.NE.U32.AND P0, PT, R8, RZ, PT ;  /* 0x000000ff0800720c */ /* 0x001fc80003f05070 */
[----:B------:R-:W-:-:S13]  /*0030*/  ISETP.NE.AND.EX P0, PT, R9, RZ, PT, P0 ;  /* 0x000000ff0900720c */ /* 0x000fda0003f05300 */
[----:B------:R-:W-:Y:S05]  /*0040*/  @!P0 EXIT ;  /* 0x000000000000894d */ /* 0x000fea0003800000 */
[----:B------:R-:W0:Y:S01]  /*0050*/  LDCU.64 UR6, c[0x0][0x380] ;  /* 0x00007000ff0677ac */ /* 0x000e220008000a00 */
[C---:B------:R-:W-:Y:S02]  /*0060*/  LOP3.LUT R11, R8.reuse, 0x7, RZ, 0xc0, !PT ;  /* 0x00000007080b7812 */ /* 0x040fe400078ec0ff */
[----:B------:R-:W-:Y:S01]  /*0070*/  LOP3.LUT R12, R8, 0xf, RZ, 0xc0, !PT ;  /* 0x0000000f080c7812 */ /* 0x000fe200078ec0ff */
[----:B------:R-:W1:Y:S01]  /*0080*/  LDCU.64 UR8, c[0x0][0x358] ;  /* 0x00006b00ff0877ac */ /* 0x000e620008000a00 */
[----:B------:R-:W-:Y:S02]  /*0090*/  IADD3 R0, P3, PT, R11, -0x1, RZ ;  /* 0xffffffff0b007810 */ /* 0x000fe40007f7e0ff */
[----:B------:R-:W-:Y:S01]  /*00a0*/  IADD3 R2, P2, PT, R12, -0x1, RZ ;  /* 0xffffffff0c027810 */ /* 0x000fe20007f5e0ff */
[----:B------:R-:W-:Y:S01]  /*00b0*/  UMOV UR4, URZ ;  /* 0x000000ff00047c82 */ /* 0x000fe20008000000 */
[----:B------:R-:W-:Y:S01]  /*00c0*/  ISETP.GE.U32.AND P1, PT, R0, 0x3, PT ;  /* 0x000000030000780c */ /* 0x000fe20003f26070 */
[----:B------:R-:W-:Y:S01]  /*00d0*/  IMAD.X R0, RZ, RZ, -0x1, P3 ;  /* 0xffffffffff007424 */ /* 0x000fe200018e06ff */
[----:B------:R-:W-:Y:S01]  /*00e0*/  ISETP.GE.U32.AND P0, PT, R2, 0x7, PT ;  /* 0x000000070200780c */ /* 0x000fe20003f06070 */
[----:B------:R-:W-:Y:S01]  /*00f0*/  IMAD.X R2, RZ, RZ, -0x1, P2 ;  /* 0xffffffffff027424 */ /* 0x000fe200010e06ff */
[----:B------:R-:W-:-:S02]  /*0100*/  UMOV UR5, URZ ;  /* 0x000000ff00057c82 */ /* 0x000fc40008000000 */
[----:B------:R-:W-:Y:S02]  /*0110*/  ISETP.GE.U32.AND.EX P1, PT, R0, RZ, PT, P1 ;  /* 0x000000ff0000720c */ /* 0x000fe40003f26110 */
[----:B------:R-:W-:Y:S01]  /*0120*/  LOP3.LUT R0, R8, 0xfffffff0, RZ, 0xc0, !PT ;  /* 0xfffffff008007812 */ /* 0x000fe200078ec0ff */
[----:B0-----:R-:W-:Y:S01]  /*0130*/  UIADD3 UR6, UP0, UPT, UR6, 0x20, URZ ;  /* 0x0000002006067890 */ /* 0x001fe2000ff1e0ff */
[----:B------:R-:W-:Y:S02]  /*0140*/  ISETP.GE.U32.AND.EX P0, PT, R2, RZ, PT, P0 ;  /* 0x000000ff0200720c */ /* 0x000fe40003f06100 */
[----:B------:R-:W-:Y:S01]  /*0150*/  LOP3.LUT R8, R8, 0x3, RZ, 0xc0, !PT ;  /* 0x0000000308087812 */ /* 0x000fe200078ec0ff */
[----:B-1----:R-:W-:-:S12]  /*0160*/  UIADD3.X UR7, UPT, UPT, URZ, UR7, URZ, UP0, !UPT ;  /* 0x00000007ff077290 */ /* 0x002fd800087fe4ff */
.L_x_63:
[----:B0-----:R-:W0:Y:S01]  /*0170*/  LDCU.64 UR10, c[0x0][0x388] ;  /* 0x00007100ff0a77ac */ /* 0x001e220008000a00 */
[----:B---3--:R-:W-:Y:S01]  /*0180*/  CS2R R4, SRZ ;  /* 0x0000000000047805 */ /* 0x008fe2000001ff00 */
[----:B------:R-:W-:-:S04]  /*0190*/  UIADD3 UR4, UP0, UPT, UR4, 0x1, URZ ;  /* 0x0000000104047890 */ /* 0x000fc8000ff1e0ff */
[----:B------:R-:W-:Y:S02]  /*01a0*/  UIADD3.X UR5, UPT, UPT, URZ, UR5, URZ, UP0, !UPT ;  /* 0x00000005ff057290 */ /* 0x000fe400087fe4ff */
[----:B------:R-:W-:-:S04]  /*01b0*/  UISETP.NE.U32.AND UP0, UPT, UR4, 0xa, UPT ;  /* 0x0000000a0400788c */ /* 0x000fc8000bf05070 */
[----:B------:R-:W-:Y:S02]  /*01c0*/  UISETP.NE.AND.EX UP0, UPT, UR5, URZ, UPT, UP0 ;  /* 0x000000ff0500728c */ /* 0x000fe4000bf05300 */
[----:B0-----:R-:W-:-:S04]  /*01d0*/  UISETP.GE.U32.AND UP1, UPT, UR10, 0x10, UPT ;  /* 0x000000100a00788c */ /* 0x001fc8000bf26070 */
[----:B------:R-:W-:-:S09]  /*01e0*/  UISETP.GE.U32.AND.EX UP1, UPT, UR11, URZ, UPT, UP1 ;  /* 0x000000ff0b00728c */ /* 0x000fd2000bf26110 */
[----:B-12---:R-:W-:Y:S05]  /*01f0*/  BRA.U !UP1, `(.L_x_58) ;  /* 0x0000000109847547 */ /* 0x006fea000b800000 */
[----:B------:R-:W0:Y:S01]  /*0200*/  LDC R10, c[0x0][0x38c] ;  /* 0x0000e300ff0a7b82 */ /* 0x000e220000000800 */
[----:B------:R-:W-:Y:S02]  /*0210*/  IMAD.U32 R6, RZ, RZ, UR6 ;  /* 0x00000006ff067e24 */ /* 0x000fe4000f8e00ff */
[----:B------:R-:W-:Y:S02]  /*0220*/  IMAD.U32 R7, RZ, RZ, UR7 ;  /* 0x00000007ff077e24 */ /* 0x000fe4000f8e00ff */
[----:B------:R-:W-:Y:S02]  /*0230*/  IMAD.MOV.U32 R4, RZ, RZ, R0 ;  /* 0x000000ffff047224 */ /* 0x000fe400078e0000 */
[----:B0-----:R-:W-:-:S07]  /*0240*/  IMAD.MOV.U32 R5, RZ, RZ, R10 ;  /* 0x000000ffff057224 */ /* 0x001fce00078e000a */
.L_x_59:
[----:B------:R-:W-:Y:S01]  /*0250*/  IADD3 R4, P2, PT, R4, -0x10, RZ ;  /* 0xfffffff004047810 */ /* 0x000fe20007f5e0ff */
[----:B0-----:R-:W-:Y:S02]  /*0260*/  IMAD.MOV.U32 R2, RZ, RZ, R6 ;  /* 0x000000ffff027224 */ /* 0x001fe400078e0006 */
[----:B------:R-:W-:Y:S01]  /*0270*/  IMAD.MOV.U32 R9, RZ, RZ, 0x1 ;  /* 0x00000001ff097424 */ /* 0x000fe200078e00ff */
[----:B------:R-:W-:Y:S01]  /*0280*/  IADD3.X R5, PT, PT, R5, -0x1, RZ, P2, !PT ;  /* 0xffffffff05057810 */ /* 0x000fe200017fe4ff */
[----:B------:R-:W-:Y:S01]  /*0290*/  IMAD.MOV.U32 R3, RZ, RZ, R7 ;  /* 0x000000ffff037224 */ /* 0x000fe200078e0007 */
[----:B------:R-:W-:Y:S02]  /*02a0*/  ISETP.NE.U32.AND P2, PT, R4, RZ, PT ;  /* 0x000000ff0400720c */ /* 0x000fe40003f45070 */
[----:B------:R-:W-:Y:S02]  /*02b0*/  IADD3 R6, P3, PT, R2, 0x40, RZ ;  /* 0x0000004002067810 */ /* 0x000fe40007f7e0ff */
[----:B------:R-:W-:Y:S01]  /*02c0*/  ISETP.NE.AND.EX P2, PT, R5, RZ, PT, P2 ;  /* 0x000000ff0500720c */ /* 0x000fe20003f45320 */
[----:B------:R0:W-:Y:S02]  /*02d0*/  STG.E desc[UR8][R2.64+-0x20], R9 ;  /* 0xffffe00902007986 */ /* 0x0001e4000c101908 */
[----:B------:R-:W-:-:S02]  /*02e0*/  IMAD.X R7, RZ, RZ, R3, P3 ;  /* 0x000000ffff077224 */ /* 0x000fc400018e0603 */
[----:B------:R0:W-:Y:S04]  /*02f0*/  STG.E desc[UR8][R2.64+-0x1c], R9 ;  /* 0xffffe40902007986 */ /* 0x0001e8000c101908 */
        /* <DEDUP_REMOVED lines=13> */
[----:B------:R0:W-:Y:S01]  /*03d0*/  STG.E desc[UR8][R2.64+0x1c], R9 ;  /* 0x00001c0902007986 */ /* 0x0001e2000c101908 */
[----:B------:R-:W-:Y:S05]  /*03e0*/  @P2 BRA `(.L_x_59) ;  /* 0xfffffffc00982947 */ /* 0x000fea000383ffff */
[----:B------:R-:W-:Y:S02]  /*03f0*/  IMAD.MOV.U32 R5, RZ, RZ, R10 ;  /* 0x000000ffff057224 */ /* 0x000fe400078e000a */
[----:B------:R-:W-:-:S07]  /*0400*/  IMAD.MOV.U32 R4, RZ, RZ, R0 ;  /* 0x000000ffff047224 */ /* 0x000fce00078e0000 */
.L_x_58:
[----:B------:R-:W-:-:S04]  /*0410*/  ISETP.NE.U32.AND P2, PT, R12, RZ, PT ;  /* 0x000000ff0c00720c */ /* 0x000fc80003f45070 */
[----:B------:R-:W-:-:S13]  /*0420*/  ISETP.NE.AND.EX P2, PT, RZ, RZ, PT, P2 ;  /* 0x000000ffff00720c */ /* 0x000fda0003f45320 */
[----:B------:R-:W-:Y:S05]  /*0430*/  @!P2 BRA `(.L_x_60) ;  /* 0x0000000000b0a947 */ /* 0x000fea0003800000 */
[----:B------:R-:W-:-:S04]  /*0440*/  ISETP.NE.U32.AND P2, PT, R11, RZ, PT ;  /* 0x000000ff0b00720c */ /* 0x000fc80003f45070 */
[----:B------:R-:W-:Y:S01]  /*0450*/  ISETP.NE.AND.EX P2, PT, RZ, RZ, PT, P2 ;  /* 0x000000ffff00720c */ /* 0x000fe20003f45320 */
[----:B------:R-:W-:-:S12]  /*0460*/  @!P0 BRA `(.L_x_61) ;  /* 0x0000000000388947 */ /* 0x000fd80003800000 */
[----:B0-----:R-:W0:Y:S01]  /*0470*/  LDC.64 R2, c[0x0][0x380] ;  /* 0x0000e000ff027b82 */ /* 0x001e220000000a00 */
[----:B------:R-:W-:Y:S01]  /*0480*/  IMAD.MOV.U32 R7, RZ, RZ, 0x1 ;  /* 0x00000001ff077424 */ /* 0x000fe200078e00ff */
[----:B0-----:R-:W-:-:S04]  /*0490*/  LEA R2, P3, R4, R2, 0x2 ;  /* 0x0000000204027211 */ /* 0x001fc800078610ff */
[C---:B------:R-:W-:Y:S02]  /*04a0*/  LEA.HI.X R3, R4.reuse, R3, R5, 0x2, P3 ;  /* 0x0000000304037211 */ /* 0x040fe400018f1405 */
[----:B------:R-:W-:-:S03]  /*04b0*/  IADD3 R4, P3, PT, R4, 0x8, RZ ;  /* 0x0000000804047810 */ /* 0x000fc60007f7e0ff */
[----:B------:R1:W-:Y:S02]  /*04c0*/  STG.E desc[UR8][R2.64], R7 ;  /* 0x0000000702007986 */ /* 0x0003e4000c101908 */
[----:B------:R-:W-:Y:S02]  /*04d0*/  IMAD.X R5, RZ, RZ, R5, P3 ;  /* 0x000000ffff057224 */ /* 0x000fe400018e0605 */
[----:B------:R1:W-:Y:S04]  /*04e0*/  STG.E desc[UR8][R2.64+0x4], R7 ;  /* 0x0000040702007986 */ /* 0x0003e8000c101908 */
[----:B------:R1:W-:Y:S04]  /*04f0*/  STG.E desc[UR8][R2.64+0x8], R7 ;  /* 0x0000080702007986 */ /* 0x0003e8000c101908 */
[----:B------:R1:W-:Y:S04]  /*0500*/  STG.E desc[UR8][R2.64+0xc], R7 ;  /* 0x00000c0702007986 */ /* 0x0003e8000c101908 */
[----:B------:R1:W-:Y:S04]  /*0510*/  STG.E desc[UR8][R2.64+0x10], R7 ;  /* 0x0000100702007986 */ /* 0x0003e8000c101908 */
[----:B------:R1:W-:Y:S04]  /*0520*/  STG.E desc[UR8][R2.64+0x14], R7 ;  /* 0x0000140702007986 */ /* 0x0003e8000c101908 */
[----:B------:R1:W-:Y:S04]  /*0530*/  STG.E desc[UR8][R2.64+0x18], R7 ;  /* 0x0000180702007986 */ /* 0x0003e8000c101908 */
[----:B------:R1:W-:Y:S02]  /*0540*/  STG.E desc[UR8][R2.64+0x1c], R7 ;  /* 0x00001c0702007986 */ /* 0x0003e4000c101908 */
.L_x_61:
[----:B------:R-:W-:Y:S05]  /*0550*/  @!P2 BRA `(.L_x_60) ;  /* 0x000000000068a947 */ /* 0x000fea0003800000 */
[----:B------:R-:W-:-:S04]  /*0560*/  ISETP.NE.U32.AND P2, PT, R8, RZ, PT ;  /* 0x000000ff0800720c */ /* 0x000fc80003f45070 */
[----:B------:R-:W-:Y:S01]  /*0570*/  ISETP.NE.AND.EX P2, PT, RZ, RZ, PT, P2 ;  /* 0x000000ffff00720c */ /* 0x000fe20003f45320 */
[----:B------:R-:W-:-:S12]  /*0580*/  @!P1 BRA `(.L_x_62) ;  /* 0x0000000000289947 */ /* 0x000fd80003800000 */
[----:B01----:R-:W0:Y:S01]  /*0590*/  LDC.64 R2, c[0x0][0x380] ;  /* 0x0000e000ff027b82 */ /* 0x003e220000000a00 */
        /* <DEDUP_REMOVED lines=8> */
[----:B------:R2:W-:Y:S02]  /*0620*/  STG.E desc[UR8][R2.64+0xc], R7 ;  /* 0x00000c0702007986 */ /* 0x0005e4000c101908 */
.L_x_62:
[----:B------:R-:W-:Y:S05]  /*0630*/  @!P2 BRA `(.L_x_60) ;  /* 0x000000000030a947 */ /* 0x000fea0003800000 */
[----:B012---:R-:W0:Y:S02]  /*0640*/  LDC.64 R2, c[0x0][0x380] ;  /* 0x0000e000ff027b82 */ /* 0x007e240000000a00 */
[----:B0-----:R-:W-:-:S04]  /*0650*/  LEA R2, P2, R4, R2, 0x2 ;  /* 0x0000000204027211 */ /* 0x001fc800078410ff */
[----:B------:R-:W-:Y:S01]  /*0660*/  LEA.HI.X R3, R4, R3, R5, 0x2, P2 ;  /* 0x0000000304037211 */ /* 0x000fe200010f1405 */
[----:B------:R-:W-:Y:S01]  /*0670*/  IMAD.MOV.U32 R5, RZ, RZ, 0x1 ;  /* 0x00000001ff057424 */ /* 0x000fe200078e00ff */
[----:B------:R-:W-:-:S04]  /*0680*/  ISETP.NE.U32.AND P2, PT, R8, 0x1, PT ;  /* 0x000000010800780c */ /* 0x000fc80003f45070 */
[----:B------:R-:W-:Y:S01]  /*0690*/  ISETP.NE.AND.EX P2, PT, RZ, RZ, PT, P2 ;  /* 0x000000ffff00720c */ /* 0x000fe20003f45320 */
[----:B------:R3:W-:-:S12]  /*06a0*/  STG.E desc[UR8][R2.64], R5 ;  /* 0x0000000502007986 */ /* 0x0007d8000c101908 */
[----:B---3--:R-:W-:Y:S05]  /*06b0*/  @!P2 BRA `(.L_x_60) ;  /* 0x000000000010a947 */ /* 0x008fea0003800000 */
[----:B------:R-:W-:Y:S01]  /*06c0*/  ISETP.NE.U32.AND P2, PT, R8, 0x2, PT ;  /* 0x000000020800780c */ /* 0x000fe20003f45070 */
[----:B------:R3:W-:Y:S03]  /*06d0*/  STG.E desc[UR8][R2.64+0x4], R5 ;  /* 0x0000040502007986 */ /* 0x0007e6000c101908 */
[----:B------:R-:W-:-:S13]  /*06e0*/  ISETP.NE.AND.EX P2, PT, RZ, RZ, PT, P2 ;  /* 0x000000ffff00720c */ /* 0x000fda0003f45320 */
[----:B------:R3:W-:Y:S02]  /*06f0*/  @P2 STG.E desc[UR8][R2.64+0x8], R5 ;  /* 0x0000080502002986 */ /* 0x0007e4000c101908 */
.L_x_60:
[----:B------:R-:W-:Y:S05]  /*0700*/  BRA.U UP0, `(.L_x_63) ;  /* 0xfffffff900987547 */ /* 0x000fea000b83ffff */
[----:B------:R-:W-:Y:S05]  /*0710*/  EXIT ;  /* 0x000000000000794d */ /* 0x000fea0003800000 */
.L_x_64:
        /* <DEDUP_REMOVED lines=14> */
.L_x_80:


//--------------------- .text._Z20cudaSetValue0_devicePim --------------------------
	.section	.text._Z20cudaSetValue0_devicePim,"ax",@progbits
	.align	128
        .global         _Z20cudaSetValue0_devicePim
        .type           _Z20cudaSetValue0_devicePim,@function
        .size           _Z20cudaSetValue0_devicePim,(.L_x_81 - _Z20cudaSetValue0_devicePim)
        .other          _Z20cudaSetValue0_devicePim,@"STO_CUDA_ENTRY STV_DEFAULT"
_Z20cudaSetValue0_devicePim:
.text._Z20cudaSetValue0_devicePim:
        /* <DEDUP_REMOVED lines=16> */
[----:B------:R-:W-:Y:S01]  /*0100*/  LOP3.LUT R8, R2, 0xfffffff0, RZ, 0xc0, !PT ;  /* 0xfffffff002087812 */ /* 0x000fe200078ec0ff */
[----:B------:R-:W-:Y:S01]  /*0110*/  UMOV UR5, URZ ;  /* 0x000000ff00057c82 */ /* 0x000fe20008000000 */
[----:B------:R-:W-:-:S02]  /*0120*/  ISETP.GE.U32.AND.EX P0, PT, R3, RZ, PT, P0 ;  /* 0x000000ff0300720c */ /* 0x000fc40003f06100 */
[----:B------:R-:W-:Y:S01]  /*0130*/  ISETP.GE.U32.AND.EX P1, PT, R0, RZ, PT, P1 ;  /* 0x000000ff0000720c */ /* 0x000fe20003f26110 */
[----:B0-----:R-:W-:Y:S01]  /*0140*/  UIADD3 UR6, UP0, UPT, UR6, 0x20, URZ ;  /* 0x0000002006067890 */ /* 0x001fe2000ff1e0ff */
[----:B------:R-:W-:-:S03]  /*0150*/  LOP3.LUT R7, R2, 0x3, RZ, 0xc0, !PT ;  /* 0x0000000302077812 */ /* 0x000fc600078ec0ff */
[----:B-1----:R-:W-:-:S12]  /*0160*/  UIADD3.X UR7, UPT, UPT, URZ, UR7, URZ, UP0, !UPT ;  /* 0x00000007ff077290 */ /* 0x002fd800087fe4ff */
.L_x_70:
[----:B0-----:R-:W0:Y:S01]  /*0170*/  LDCU.64 UR10, c[0x0][0x388] ;  /* 0x00007100ff0a77ac */ /* 0x001e220008000a00 */
[----:B------:R-:W-:Y:S02]  /*0180*/  IMAD.MOV.U32 R0, RZ, RZ, RZ ;  /* 0x000000ffff007224 */ /* 0x000fe400078e00ff */
[----:B------:R-:W-:Y:S01]  /*0190*/  IMAD.MOV.U32 R4, RZ, RZ, RZ ;  /* 0x000000ffff047224 */ /* 0x000fe200078e00ff */
[----:B------:R-:W-:-:S04]  /*01a0*/  UIADD3 UR4, UP0, UPT, UR4, 0x1, URZ ;  /* 0x0000000104047890 */ /* 0x000fc8000ff1e0ff */
[----:B------:R-:W-:Y:S02]  /*01b0*/  UIADD3.X UR5, UPT, UPT, URZ, UR5, URZ, UP0, !UPT ;  /* 0x00000005ff057290 */ /* 0x000fe400087fe4ff */
[----:B------:R-:W-:-:S04]  /*01c0*/  UISETP.NE.U32.AND UP0, UPT, UR4, 0xa, UPT ;  /* 0x0000000a0400788c */ /* 0x000fc8000bf05070 */
[----:B------:R-:W-:Y:S02]  /*01d0*/  UISETP.NE.AND.EX UP0, UPT, UR5, URZ, UPT, UP0 ;  /* 0x000000ff0500728c */ /* 0x000fe4000bf05300 */
[----:B0-----:R-:W-:-:S04]  /*01e0*/  UISETP.GE.U32.AND UP1, UPT, UR10, 0x10, UPT ;  /* 0x000000100a00788c */ /* 0x001fc8000bf26070 */
[----:B------:R-:W-:-:S09]  /*01f0*/  UISETP.GE.U32.AND.EX UP1, UPT, UR11, URZ, UPT, UP1 ;  /* 0x000000ff0b00728c */ /* 0x000fd2000bf26110 */
[----:B-123--:R-:W-:Y:S05]  /*0200*/  BRA.U !UP1, `(.L_x_65) ;  /* 0x0000000109807547 */ /* 0x00efea000b800000 */
[----:B------:R-:W0:Y:S01]  /*0210*/  LDC R9, c[0x0][0x38c] ;  /* 0x0000e300ff097b82 */ /* 0x000e220000000800 */
[----:B------:R-:W-:Y:S02]  /*0220*/  IMAD.U32 R5, RZ, RZ, UR6 ;  /* 0x00000006ff057e24 */ /* 0x000fe4000f8e00ff */
[----:B------:R-:W-:Y:S02]  /*0230*/  IMAD.U32 R6, RZ, RZ, UR7 ;  /* 0x00000007ff067e24 */ /* 0x000fe4000f8e00ff */
[----:B------:R-:W-:Y:S02]  /*0240*/  IMAD.MOV.U32 R0, RZ, RZ, R8 ;  /* 0x000000ffff007224 */ /* 0x000fe400078e0008 */
[----:B0-----:R-:W-:-:S07]  /*0250*/  IMAD.MOV.U32 R4, RZ, RZ, R9 ;  /* 0x000000ffff047224 */ /* 0x001fce00078e0009 */
.L_x_66:
[----:B------:R-:W-:Y:S01]  /*0260*/  IADD3 R0, P2, PT, R0, -0x10, RZ ;  /* 0xfffffff000007810 */ /* 0x000fe20007f5e0ff */
[----:B0-----:R-:W-:Y:S02]  /*0270*/  IMAD.MOV.U32 R2, RZ, RZ, R5 ;  /* 0x000000ffff027224 */ /* 0x001fe400078e0005 */
[----:B------:R-:W-:Y:S01]  /*0280*/  IMAD.MOV.U32 R3, RZ, RZ, R6 ;  /* 0x000000ffff037224 */ /* 0x000fe200078e0006 */
[----:B------:R-:W-:Y:S02]  /*0290*/  IADD3.X R4, PT, PT, R4, -0x1, RZ, P2, !PT ;  /* 0xffffffff04047810 */ /* 0x000fe400017fe4ff */
[----:B------:R-:W-:Y:S02]  /*02a0*/  ISETP.NE.U32.AND P2, PT, R0, RZ, PT ;  /* 0x000000ff0000720c */ /* 0x000fe40003f45070 */
[----:B------:R-:W-:Y:S01]  /*02b0*/  IADD3 R5, P3, PT, R2, 0x40, RZ ;  /* 0x0000004002057810 */ /* 0x000fe20007f7e0ff */
[----:B------:R0:W-:Y:S01]  /*02c0*/  STG.E desc[UR8][R2.64+-0x20], RZ ;  /* 0xffffe0ff02007986 */ /* 0x0001e2000c101908 */
[----:B------:R-:W-:-:S03]  /*02d0*/  ISETP.NE.AND.EX P2, PT, R4, RZ, PT, P2 ;  /* 0x000000ff0400720c */ /* 0x000fc60003f45320 */
[----:B------:R0:W-:Y:S01]  /*02e0*/  STG.E desc[UR8][R2.64+-0x1c], RZ ;  /* 0xffffe4ff02007986 */ /* 0x0001e2000c101908 */
[----:B------:R-:W-:-:S03]  /*02f0*/  IMAD.X R6, RZ, RZ, R3, P3 ;  /* 0x000000ffff067224 */ /* 0x000fc600018e0603 */
[----:B------:R0:W-:Y:S04]  /*0300*/  STG.E desc[UR8][R2.64+-0x18], RZ ;  /* 0xffffe8ff02007986 */ /* 0x0001e8000c101908 */
        /* <DEDUP_REMOVED lines=12> */
[----:B------:R0:W-:Y:S01]  /*03d0*/  STG.E desc[UR8][R2.64+0x1c], RZ ;  /* 0x00001cff02007986 */ /* 0x0001e2000c101908 */
[----:B------:R-:W-:Y:S05]  /*03e0*/  @P2 BRA `(.L_x_66) ;  /* 0xfffffffc009c2947 */ /* 0x000fea000383ffff */
[----:B------:R-:W-:Y:S02]  /*03f0*/  IMAD.MOV.U32 R4, RZ, RZ, R9 ;  /* 0x000000ffff047224 */ /* 0x000fe400078e0009 */
[----:B------:R-:W-:-:S07]  /*0400*/  IMAD.MOV.U32 R0, RZ, RZ, R8 ;  /* 0x000000ffff007224 */ /* 0x000fce00078e0008 */
.L_x_65:
[----:B------:R-:W-:-:S04]  /*0410*/  ISETP.NE.U32.AND P2, PT, R10, RZ, PT ;  /* 0x000000ff0a00720c */ /* 0x000fc80003f45070 */
[----:B------:R-:W-:-:S13]  /*0420*/  ISETP.NE.AND.EX P2, PT, RZ, RZ, PT, P2 ;  /* 0x000000ffff00720c */ /* 0x000fda0003f45320 */
[----:B------:R-:W-:Y:S05]  /*0430*/  @!P2 BRA `(.L_x_67) ;  /* 0x0000000000a4a947 */ /* 0x000fea0003800000 */
[----:B------:R-:W-:-:S04]  /*0440*/  ISETP.NE.U32.AND P2, PT, R11, RZ, PT ;  /* 0x000000ff0b00720c */ /* 0x000fc80003f45070 */
[----:B------:R-:W-:Y:S01]  /*0450*/  ISETP.NE.AND.EX P2, PT, RZ, RZ, PT, P2 ;  /* 0x000000ffff00720c */ /* 0x000fe20003f45320 */
[----:B------:R-:W-:-:S12]  /*0460*/  @!P0 BRA `(.L_x_68) ;  /* 0x0000000000348947 */ /* 0x000fd80003800000 */
[----:B0-----:R-:W0:Y:S02]  /*0470*/  LDC.64 R2, c[0x0][0x380] ;  /* 0x0000e000ff027b82 */ /* 0x001e240000000a00 */
[----:B0-----:R-:W-:-:S04]  /*0480*/  LEA R2, P3, R0, R2, 0x2 ;  /* 0x0000000200027211 */ /* 0x001fc800078610ff */
[C---:B------:R-:W-:Y:S02]  /*0490*/  LEA.HI.X R3, R0.reuse, R3, R4, 0x2, P3 ;  /* 0x0000000300037211 */ /* 0x040fe400018f1404 */
[----:B------:R-:W-:-:S03]  /*04a0*/  IADD3 R0, P3, PT, R0, 0x8, RZ ;  /* 0x0000000800007810 */ /* 0x000fc60007f7e0ff */
[----:B------:R1:W-:Y:S02]  /*04b0*/  STG.E desc[UR8][R2.64], RZ ;  /* 0x000000ff02007986 */ /* 0x0003e4000c101908 */
[----:B------:R-:W-:Y:S02]  /*04c0*/  IMAD.X R4, RZ, RZ, R4, P3 ;  /* 0x000000ffff047224 */ /* 0x000fe400018e0604 */
[----:B------:R1:W-:Y:S04]  /*04d0*/  STG.E desc[UR8][R2.64+0x4], RZ ;  /* 0x000004ff02007986 */ /* 0x0003e8000c101908 */
[----:B------:R1:W-:Y:S04]  /*04e0*/  STG.E desc[UR8][R2.64+0x8], RZ ;  /* 0x000008ff02007986 */ /* 0x0003e8000c101908 */
[----:B------:R1:W-:Y:S04]  /*04f0*/  STG.E desc[UR8][R2.64+0xc], RZ ;  /* 0x00000cff02007986 */ /* 0x0003e8000c101908 */
[----:B------:R1:W-:Y:S04]  /*0500*/  STG.E desc[UR8][R2.64+0x10], RZ ;  /* 0x000010ff02007986 */ /* 0x0003e8000c101908 */
[----:B------:R1:W-:Y:S04]  /*0510*/  STG.E desc[UR8][R2.64+0x14], RZ ;  /* 0x000014ff02007986 */ /* 0x0003e8000c101908 */
[----:B------:R1:W-:Y:S04]  /*0520*/  STG.E desc[UR8][R2.64+0x18], RZ ;  /* 0x000018ff02007986 */ /* 0x0003e8000c101908 */
[----:B------:R1:W-:Y:S02]  /*0530*/  STG.E desc[UR8][R2.64+0x1c], RZ ;  /* 0x00001cff02007986 */ /* 0x0003e4000c101908 */
.L_x_68:
[----:B------:R-:W-:Y:S05]  /*0540*/  @!P2 BRA `(.L_x_67) ;  /* 0x000000000060a947 */ /* 0x000fea0003800000 */
[----:B------:R-:W-:-:S04]  /*0550*/  ISETP.NE.U32.AND P2, PT, R7, RZ, PT ;  /* 0x000000ff0700720c */ /* 0x000fc80003f45070 */
[----:B------:R-:W-:Y:S01]  /*0560*/  ISETP.NE.AND.EX P2, PT, RZ, RZ, PT, P2 ;  /* 0x000000ffff00720c */ /* 0x000fe20003f45320 */
[----:B------:R-:W-:-:S12]  /*0570*/  @!P1 BRA `(.L_x_69) ;  /* 0x0000000000249947 */ /* 0x000fd80003800000 */
[----:B01----:R-:W0:Y:S02]  /*0580*/  LDC.64 R2, c[0x0][0x380] ;  /* 0x0000e000ff027b82 */ /* 0x003e240000000a00 */
[----:B0-----:R-:W-:-:S04]  /*0590*/  LEA R2, P3, R0, R2, 0x2 ;  /* 0x0000000200027211 */ /* 0x001fc800078610ff */
[C---:B------:R-:W-:Y:S02]  /*05a0*/  LEA.HI.X R3, R0.reuse, R3, R4, 0x2, P3 ;  /* 0x0000000300037211 */ /* 0x040fe400018f1404 */
[----:B------:R-:W-:-:S03]  /*05b0*/  IADD3 R0, P3, PT, R0, 0x4, RZ ;  /* 0x0000000400007810 */ /* 0x000fc60007f7e0ff */
[----:B------:R2:W-:Y:S02]  /*05c0*/  STG.E desc[UR8][R2.64], RZ ;  /* 0x000000ff02007986 */ /* 0x0005e4000c101908 */
[----:B------:R-:W-:Y:S02]  /*05d0*/  IMAD.X R4, RZ, RZ, R4, P3 ;  /* 0x000000ffff047224 */ /* 0x000fe400018e0604 */
[----:B------:R2:W-:Y:S04]  /*05e0*/  STG.E desc[UR8][R2.64+0x4], RZ ;  /* 0x000004ff02007986 */ /* 0x0005e8000c101908 */
[----:B------:R2:W-:Y:S04]  /*05f0*/  STG.E desc[UR8][R2.64+0x8], RZ ;  /* 0x000008ff02007986 */ /* 0x0005e8000c101908 */
[----:B------:R2:W-:Y:S02]  /*0600*/  STG.E desc[UR8][R2.64+0xc], RZ ;  /* 0x00000cff02007986 */ /* 0x0005e4000c101908 */
.L_x_69:
[----:B------:R-:W-:Y:S05]  /*0610*/  @!P2 BRA `(.L_x_67) ;  /* 0x00000000002ca947 */ /* 0x000fea0003800000 */
[----:B012---:R-:W0:Y:S02]  /*0620*/  LDC.64 R2, c[0x0][0x380] ;  /* 0x0000e000ff027b82 */ /* 0x007e240000000a00 */
[----:B0-----:R-:W-:-:S04]  /*0630*/  LEA R2, P2, R0, R2, 0x2 ;  /* 0x0000000200027211 */ /* 0x001fc800078410ff */
[----:B------:R-:W-:Y:S02]  /*0640*/  LEA.HI.X R3, R0, R3, R4, 0x2, P2 ;  /* 0x0000000300037211 */ /* 0x000fe400010f1404 */
[----:B------:R-:W-:-:S03]  /*0650*/  ISETP.NE.U32.AND P2, PT, R7, 0x1, PT ;  /* 0x000000010700780c */ /* 0x000fc60003f45070 */
[----:B------:R3:W-:Y:S01]  /*0660*/  STG.E desc[UR8][R2.64], RZ ;  /* 0x000000ff02007986 */ /* 0x0007e2000c101908 */
[----:B------:R-:W-:-:S13]  /*0670*/  ISETP.NE.AND.EX P2, PT, RZ, RZ, PT, P2 ;  /* 0x000000ffff00720c */ /* 0x000fda0003f45320 */
[----:B---3--:R-:W-:Y:S05]  /*0680*/  @!P2 BRA `(.L_x_67) ;  /* 0x000000000010a947 */ /* 0x008fea0003800000 */
[----:B------:R-:W-:Y:S01]  /*0690*/  ISETP.NE.U32.AND P2, PT, R7, 0x2, PT ;  /* 0x000000020700780c */ /* 0x000fe20003f45070 */
[----:B------:R3:W-:Y:S03]  /*06a0*/  STG.E desc[UR8][R2.64+0x4], RZ ;  /* 0x000004ff02007986 */ /* 0x0007e6000c101908 */
[----:B------:R-:W-:-:S13]  /*06b0*/  ISETP.NE.AND.EX P2, PT, RZ, RZ, PT, P2 ;  /* 0x000000ffff00720c */ /* 0x000fda0003f45320 */
[----:B------:R3:W-:Y:S02]  /*06c0*/  @P2 STG.E desc[UR8][R2.64+0x8], RZ ;  /* 0x000008ff02002986 */ /* 0x0007e4000c101908 */
.L_x_67:
[----:B------:R-:W-:Y:S05]  /*06d0*/  BRA.U UP0, `(.L_x_70) ;  /* 0xfffffff900a47547 */ /* 0x000fea000b83ffff */
[----:B------:R-:W-:Y:S05]  /*06e0*/  EXIT ;  /* 0x000000000000794d */ /* 0x000fea0003800000 */
.L_x_71:
        /* <DEDUP_REMOVED lines=9> */
.L_x_81:


//--------------------- .nv.global.init           --------------------------
	.section	.nv.global.init,"aw",@progbits
.nv.global.init:
	.type		$str,@object
	.size		$str,($str$2 - $str)
$str:
        /*0000*/ 	.byte	0x6e, 0x6f, 0x20, 0x65, 0x71, 0x75, 0x61, 0x6c, 0x20, 0x6f, 0x6e, 0x65, 0x0a, 0x00
	.type		$str$2,@object
	.size		$str$2,($str$1 - $str$2)
$str$2:
        /*000e*/ 	.byte	0x61, 0x6c, 0x6c, 0x20, 0x76, 0x61, 0x6c, 0x75, 0x65, 0x73, 0x20, 0x65, 0x71, 0x75, 0x61, 0x6c
        /*001e*/ 	.byte	0x20, 0x31, 0x20, 0x3a, 0x20, 0x25, 0x69, 0x0a, 0x00
	.type		$str$1,@object
	.size		$str$1,($str$4 - $str$1)
$str$1:
        /*0027*/ 	.byte	0x61, 0x6c, 0x6c, 0x20, 0x76, 0x61, 0x6c, 0x75, 0x65, 0x73, 0x20, 0x65, 0x71, 0x75, 0x61, 0x6c
        /*0037*/ 	.byte	0x20, 0x33, 0x20, 0x3a, 0x20, 0x25, 0x69, 0x0a, 0x00
	.type		$str$4,@object
	.size		$str$4,($str$3 - $str$4)
$str$4:
        /*0040*/ 	.byte	0x73, 0x32, 0x20, 0x61, 0x6c, 0x6c, 0x20, 0x76, 0x61, 0x6c, 0x75, 0x65, 0x73, 0x20, 0x65, 0x71
        /*0050*/ 	.byte	0x75, 0x61, 0x6c, 0x20, 0x31, 0x20, 0x3a, 0x20, 0x25, 0x69, 0x0a, 0x00
	.type		$str$3,@object
	.size		$str$3,(.L_3 - $str$3)
$str$3:
        /*005c*/ 	.byte	0x73, 0x31, 0x20, 0x61, 0x6c, 0x6c, 0x20, 0x76, 0x61, 0x6c, 0x75, 0x65, 0x73, 0x20, 0x65, 0x71
        /*006c*/ 	.byte	0x75, 0x61, 0x6c, 0x20, 0x31, 0x20, 0x3a, 0x20, 0x25, 0x69, 0x0a, 0x00
.L_3:


//--------------------- .nv.shared.reserved.0     --------------------------
	.section	.nv.shared.reserved.0,"aw",@nobits
	.weak		__nv_reservedSMEM_offset_0_alias
	.size		__nv_reservedSMEM_offset_0_alias, 0, 64
	.other		__nv_reservedSMEM_offset_0_alias,@"STO_CUDA_RESERVED_SHARED STV_DEFAULT"
__nv_reservedSMEM_offset_0_alias:
	.zero		0
	.zero		64


//--------------------- .nv.constant0._Z25cudaCheckValue1_device_s2Pim --------------------------
	.section	.nv.constant0._Z25cudaCheckValue1_device_s2Pim,"a",@progbits
	.sectionflags	@""
	.align	4
.nv.constant0._Z25cudaCheckValue1_device_s2Pim:
	.zero		912


//--------------------- .nv.constant0._Z25cudaCheckValue1_device_s1Pim --------------------------
	.section	.nv.constant0._Z25cudaCheckValue1_device_s1Pim,"a",@progbits
	.sectionflags	@""
	.align	4
.nv.constant0._Z25cudaCheckValue1_device_s1Pim:
	.zero		912


//--------------------- .nv.constant0._Z22cudaCheckValue1_devicePim --------------------------
	.section	.nv.constant0._Z22cudaCheckValue1_devicePim,"a",@progbits
	.sectionflags	@""
	.align	4
.nv.constant0._Z22cudaCheckValue1_devicePim:
	.zero		912


//--------------------- .nv.constant0._Z22cudaCheckValue3_devicePim --------------------------
	.section	.nv.constant0._Z22cudaCheckValue3_devicePim,"a",@progbits
	.sectionflags	@""
	.align	4
.nv.constant0._Z22cudaCheckValue3_devicePim:
	.zero		912


//--------------------- .nv.constant0._Z25cudaSetValue3_device_copyPiS_m --------------------------
	.section	.nv.constant0._Z25cudaSetValue3_device_copyPiS_m,"a",@progbits
	.sectionflags	@""
	.align	4
.nv.constant0._Z25cudaSetValue3_device_copyPiS_m:
	.zero		920


//--------------------- .nv.constant0._Z20cudaSetValue3_devicePim --------------------------
	.section	.nv.constant0._Z20cudaSetValue3_devicePim,"a",@progbits
	.sectionflags	@""
	.align	4
.nv.constant0._Z20cudaSetValue3_devicePim:
	.zero		912


//--------------------- .nv.constant0._Z25cudaSetValue2_device_copyPiS_m --------------------------
	.section	.nv.constant0._Z25cudaSetValue2_device_copyPiS_m,"a",@progbits
	.sectionflags	@""
	.align	4
.nv.constant0._Z25cudaSetValue2_device_copyPiS_m:
	.zero		920


//--------------------- .nv.constant0._Z20cudaSetValue2_devicePim --------------------------
	.section	.nv.constant0._Z20cudaSetValue2_devicePim,"a",@progbits
	.sectionflags	@""
	.align	4
.nv.constant0._Z20cudaSetValue2_devicePim:
	.zero		912


//--------------------- .nv.constant0._Z20cudaSetValue1_devicePim --------------------------
	.section	.nv.constant0._Z20cudaSetValue1_devicePim,"a",@progbits
	.sectionflags	@""
	.align	4
.nv.constant0._Z20cudaSetValue1_devicePim:
	.zero		912


//--------------------- .nv.constant0._Z20cudaSetValue0_devicePim --------------------------
	.section	.nv.constant0._Z20cudaSetValue0_devicePim,"a",@progbits
	.sectionflags	@""
	.align	4
.nv.constant0._Z20cudaSetValue0_devicePim:
	.zero		912


//--------------------- SYMBOLS --------------------------

	.type		.nv.reservedSmem.offset0,@object
	.size		.nv.reservedSmem.offset0,0x4
	.type		vprintf,@function
